// auto-generated by cutlass_sweep.gemm — config: {"arch": "sm_90", "cluster_m": 1, "cluster_n": 1, "dtype": "int8", "dtype_b": "int8", "layout": "nt", "stages": 0, "tile_k": 128, "tile_m": 192, "tile_n": 256}
#include "cutlass/cutlass.h"
#include "cutlass/gemm/collective/collective_builder.hpp"
#include "cutlass/gemm/device/gemm_universal_adapter.h"
#include "cutlass/gemm/kernel/gemm_universal.hpp"
#include "cutlass/epilogue/collective/collective_builder.hpp"

using ElemA = int8_t;
using ElemB = int8_t;
using ElemCD = int8_t;
using Acc  = int32_t;
using TileShape    = cute::Shape<cute::_192, cute::_256, cute::_128>;
using ClusterShape = cute::Shape<cute::_1, cute::_1, cute::_1>;

using CollectiveEpilogue = typename cutlass::epilogue::collective::CollectiveBuilder<
    cutlass::arch::Sm90, cutlass::arch::OpClassTensorOp,
    TileShape, ClusterShape,
    cutlass::epilogue::collective::EpilogueTileAuto,
    Acc, Acc,
    ElemCD, cutlass::layout::RowMajor, 128 / cutlass::sizeof_bits<ElemCD>::value,
    ElemCD, cutlass::layout::RowMajor, 128 / cutlass::sizeof_bits<ElemCD>::value,
    cutlass::epilogue::collective::EpilogueScheduleAuto
  >::CollectiveOp;

using CollectiveMainloop = typename cutlass::gemm::collective::CollectiveBuilder<
    cutlass::arch::Sm90, cutlass::arch::OpClassTensorOp,
    ElemA, cutlass::layout::RowMajor, 128 / cutlass::sizeof_bits<ElemA>::value,
    ElemB, cutlass::layout::ColumnMajor, 128 / cutlass::sizeof_bits<ElemB>::value,
    Acc,
    TileShape, ClusterShape,
    cutlass::gemm::collective::StageCountAutoCarveout<static_cast<int>(sizeof(typename CollectiveEpilogue::SharedStorage))>,
    cutlass::gemm::collective::KernelScheduleAuto
  >::CollectiveOp;

using GemmKernel = cutlass::gemm::kernel::GemmUniversal<
    cute::Shape<int,int,int,int>,
    CollectiveMainloop,
    CollectiveEpilogue
>;
using Gemm = cutlass::gemm::device::GemmUniversalAdapter<GemmKernel>;

// Force the device kernel symbol into the cubin without needing a host main.
auto* _anchor = &cutlass::device_kernel<GemmKernel>;


// ===== COMPILED SASS (sm_90a) =====

	.target	sm_90a

	.elftype	@"ET_EXEC"


//--------------------- .note.nv.tkinfo           --------------------------
	.section	.note.nv.tkinfo,"",@"SHT_NOTE"
	.sectionflags	@"SHF_NOTE_NV_TKINFO"
	.tkinfo
        /*0018*/ 	.word	0x00000002
        /*0030*/ 	.string	""
        /*0030*/ 	.string	"ptxas"
        /*0030*/ 	.string	"Cuda compilation tools, release 13.0, V13.0.88"
        /*0030*/ 	.string	"Build cuda_13.0.r13.0/compiler.36424714_0"
        /*0030*/ 	.string	"-arch sm_90a -m 64 "



//--------------------- .note.nv.cuinfo           --------------------------
	.section	.note.nv.cuinfo,"",@"SHT_NOTE"
	.sectionflags	@"SHF_NOTE_NV_CUINFO"
        /*0018*/ 	.short	0x0002
        /*001a*/ 	.short	0x005a
        /*001c*/ 	.short	0x0082
	.zero		2


//--------------------- .nv.info                  --------------------------
	.section	.nv.info,"",@"SHT_CUDA_INFO"
	.align	4


	//----- nvinfo : EIATTR_REGCOUNT
	.align		4
        /*0000*/ 	.byte	0x04, 0x2f
        /*0002*/ 	.short	(.L_15 - .L_14)
	.align		4
.L_14:
        /*0004*/ 	.word	index@(_ZN7cutlass13device_kernelINS_4gemm6kernel13GemmUniversalIN4cute5tupleIJiiiiEEENS1_10collective13CollectiveMmaINS1_34MainloopSm90TmaGmmaWarpSpecializedILi4ENS5_IJNS4_1CILi1EEESB_SB_EEENS1_35KernelTmaWarpSpecializedCooperativeEEENS5_IJNSA_ILi192EEENSA_ILi256EEENSA_ILi128EEEEEEaNS5_IJlSB_lEEEaSJ_NS4_8TiledMMAINS4_8MMA_AtomIJNS4_4SM904GMMA27MMA_64x256x32_S32S8S8_SS_TNEEEENS4_6LayoutINS5_IJNSA_ILi2EEESB_SB_EEENS5_IJSB_NSA_ILi0EEEST_EEEEENS5_IJNS4_10UnderscoreESW_SW_EEEEENS4_13SM90_TMA_LOADENS4_14ComposedLayoutINS4_7SwizzleILi3ELi4ELi3EEENS4_18smem_ptr_flag_bitsILi8EEENSQ_INS5_IJNSA_ILi8EEESH_EEENS5_IJSH_SB_EEEEEEEvNS4_8identityESZ_S19_vS1A_EENS_8epilogue10collective6detail29Sm90TmaWarpSpecializedAdapterINS1D_15DefaultEpilogueIaSJ_SJ_NS1C_6thread17LinearCombinationIaLi1EiiLNS1H_9ScaleType4KindE0ELNS_15FloatRoundStyleE2EaEENS1_15EpilogueDefaultEEEEEvvEEEEvNT_6ParamsE)
        /*0008*/ 	.word	0x000000a8


	//----- nvinfo : EIATTR_FRAME_SIZE
	.align		4
.L_15:
        /*000c*/ 	.byte	0x04, 0x11
        /*000e*/ 	.short	(.L_17 - .L_16)
	.align		4
.L_16:
        /*0010*/ 	.word	index@(_ZN7cutlass13device_kernelINS_4gemm6kernel13GemmUniversalIN4cute5tupleIJiiiiEEENS1_10collective13CollectiveMmaINS1_34MainloopSm90TmaGmmaWarpSpecializedILi4ENS5_IJNS4_1CILi1EEESB_SB_EEENS1_35KernelTmaWarpSpecializedCooperativeEEENS5_IJNSA_ILi192EEENSA_ILi256EEENSA_ILi128EEEEEEaNS5_IJlSB_lEEEaSJ_NS4_8TiledMMAINS4_8MMA_AtomIJNS4_4SM904GMMA27MMA_64x256x32_S32S8S8_SS_TNEEEENS4_6LayoutINS5_IJNSA_ILi2EEESB_SB_EEENS5_IJSB_NSA_ILi0EEEST_EEEEENS5_IJNS4_10UnderscoreESW_SW_EEEEENS4_13SM90_TMA_LOADENS4_14ComposedLayoutINS4_7SwizzleILi3ELi4ELi3EEENS4_18smem_ptr_flag_bitsILi8EEENSQ_INS5_IJNSA_ILi8EEESH_EEENS5_IJSH_SB_EEEEEEEvNS4_8identityESZ_S19_vS1A_EENS_8epilogue10collective6detail29Sm90TmaWarpSpecializedAdapterINS1D_15DefaultEpilogueIaSJ_SJ_NS1C_6thread17LinearCombinationIaLi1EiiLNS1H_9ScaleType4KindE0ELNS_15FloatRoundStyleE2EaEENS1_15EpilogueDefaultEEEEEvvEEEEvNT_6ParamsE)
        /*0014*/ 	.word	0x000007e0


	//----- nvinfo : EIATTR_MIN_STACK_SIZE
	.align		4
.L_17:
        /*0018*/ 	.byte	0x04, 0x12
        /*001a*/ 	.short	(.L_19 - .L_18)
	.align		4
.L_18:
        /*001c*/ 	.word	index@(_ZN7cutlass13device_kernelINS_4gemm6kernel13GemmUniversalIN4cute5tupleIJiiiiEEENS1_10collective13CollectiveMmaINS1_34MainloopSm90TmaGmmaWarpSpecializedILi4ENS5_IJNS4_1CILi1EEESB_SB_EEENS1_35KernelTmaWarpSpecializedCooperativeEEENS5_IJNSA_ILi192EEENSA_ILi256EEENSA_ILi128EEEEEEaNS5_IJlSB_lEEEaSJ_NS4_8TiledMMAINS4_8MMA_AtomIJNS4_4SM904GMMA27MMA_64x256x32_S32S8S8_SS_TNEEEENS4_6LayoutINS5_IJNSA_ILi2EEESB_SB_EEENS5_IJSB_NSA_ILi0EEEST_EEEEENS5_IJNS4_10UnderscoreESW_SW_EEEEENS4_13SM90_TMA_LOADENS4_14ComposedLayoutINS4_7SwizzleILi3ELi4ELi3EEENS4_18smem_ptr_flag_bitsILi8EEENSQ_INS5_IJNSA_ILi8EEESH_EEENS5_IJSH_SB_EEEEEEEvNS4_8identityESZ_S19_vS1A_EENS_8epilogue10collective6detail29Sm90TmaWarpSpecializedAdapterINS1D_15DefaultEpilogueIaSJ_SJ_NS1C_6thread17LinearCombinationIaLi1EiiLNS1H_9ScaleType4KindE0ELNS_15FloatRoundStyleE2EaEENS1_15EpilogueDefaultEEEEEvvEEEEvNT_6ParamsE)
        /*0020*/ 	.word	0x000007e0
.L_19:


//--------------------- .nv.compat                --------------------------
	.section	.nv.compat,"",@"SHT_CUDA_COMPAT_INFO"
	.align	4
        /*0000*/ 	.byte	0x02, 0x09, 0x01, 0x00, 0x02, 0x02, 0x04, 0x00, 0x02, 0x05, 0x05, 0x00, 0x03, 0x07, 0x01, 0x01
        /*0010*/ 	.byte	0x02, 0x03, 0x01, 0x00, 0x02, 0x06, 0x01, 0x00, 0x04, 0x0b, 0x08, 0x00, 0x00, 0x00, 0x00, 0x00
        /*0020*/ 	.byte	0x00, 0x00, 0x00, 0x00


//--------------------- .nv.info._ZN7cutlass13device_kernelINS_4gemm6kernel13GemmUniversalIN4cute5tupleIJiiiiEEENS1_10collective13CollectiveMmaINS1_34MainloopSm90TmaGmmaWarpSpecializedILi4ENS5_IJNS4_1CILi1EEESB_SB_EEENS1_35KernelTmaWarpSpecializedCooperativeEEENS5_IJNSA_ILi192EEENSA_ILi256EEENSA_ILi128EEEEEEaNS5_IJlSB_lEEEaSJ_NS4_8TiledMMAINS4_8MMA_AtomIJNS4_4SM904GMMA27MMA_64x256x32_S32S8S8_SS_TNEEEENS4_6LayoutINS5_IJNSA_ILi2EEESB_SB_EEENS5_IJSB_NSA_ILi0EEEST_EEEEENS5_IJNS4_10UnderscoreESW_SW_EEEEENS4_13SM90_TMA_LOADENS4_14ComposedLayoutINS4_7SwizzleILi3ELi4ELi3EEENS4_18smem_ptr_flag_bitsILi8EEENSQ_INS5_IJNSA_ILi8EEESH_EEENS5_IJSH_SB_EEEEEEEvNS4_8identityESZ_S19_vS1A_EENS_8epilogue10collective6detail29Sm90TmaWarpSpecializedAdapterINS1D_15DefaultEpilogueIaSJ_SJ_NS1C_6thread17LinearCombinationIaLi1EiiLNS1H_9ScaleType4KindE0ELNS_15FloatRoundStyleE2EaEENS1_15EpilogueDefaultEEEEEvvEEEEvNT_6ParamsE --------------------------
	.section	.nv.info._ZN7cutlass13device_kernelINS_4gemm6kernel13GemmUniversalIN4cute5tupleIJiiiiEEENS1_10collective13CollectiveMmaINS1_34MainloopSm90TmaGmmaWarpSpecializedILi4ENS5_IJNS4_1CILi1EEESB_SB_EEENS1_35KernelTmaWarpSpecializedCooperativeEEENS5_IJNSA_ILi192EEENSA_ILi256EEENSA_ILi128EEEEEEaNS5_IJlSB_lEEEaSJ_NS4_8TiledMMAINS4_8MMA_AtomIJNS4_4SM904GMMA27MMA_64x256x32_S32S8S8_SS_TNEEEENS4_6LayoutINS5_IJNSA_ILi2EEESB_SB_EEENS5_IJSB_NSA_ILi0EEEST_EEEEENS5_IJNS4_10UnderscoreESW_SW_EEEEENS4_13SM90_TMA_LOADENS4_14ComposedLayoutINS4_7SwizzleILi3ELi4ELi3EEENS4_18smem_ptr_flag_bitsILi8EEENSQ_INS5_IJNSA_ILi8EEESH_EEENS5_IJSH_SB_EEEEEEEvNS4_8identityESZ_S19_vS1A_EENS_8epilogue10collective6detail29Sm90TmaWarpSpecializedAdapterINS1D_15DefaultEpilogueIaSJ_SJ_NS1C_6thread17LinearCombinationIaLi1EiiLNS1H_9ScaleType4KindE0ELNS_15FloatRoundStyleE2EaEENS1_15EpilogueDefaultEEEEEvvEEEEvNT_6ParamsE,"",@"SHT_CUDA_INFO"
	.sectionflags	@""
	.align	4


	//----- nvinfo : EIATTR_CUDA_API_VERSION
	.align		4
        /*0000*/ 	.byte	0x04, 0x37
        /*0002*/ 	.short	(.L_21 - .L_20)
.L_20:
        /*0004*/ 	.word	0x00000082


	//----- nvinfo : EIATTR_KPARAM_INFO
	.align		4
.L_21:
        /*0008*/ 	.byte	0x04, 0x17
        /*000a*/ 	.short	(.L_23 - .L_22)
.L_22:
        /*000c*/ 	.word	0x00000000
        /*0010*/ 	.short	0x0000
        /*0012*/ 	.short	0x0070
        /*0014*/ 	.byte	0x00, 0xf0, 0x01, 0x10


	//----- nvinfo : EIATTR_SPARSE_MMA_MASK
	.align		4
.L_23:
        /*0018*/ 	.byte	0x03, 0x50
        /*001a*/ 	.short	0x0000


	//----- nvinfo : EIATTR_MAXREG_COUNT
	.align		4
        /*001c*/ 	.byte	0x03, 0x1b
        /*001e*/ 	.short	0x00a8


	//----- nvinfo : EIATTR_NUM_BARRIERS
	.align		4
        /*0020*/ 	.byte	0x02, 0x4c
        /*0022*/ 	.byte	0x01
	.zero		1


	//----- nvinfo : EIATTR_EXTERNS
	.align		4
        /*0024*/ 	.byte	0x04, 0x0f
        /*0026*/ 	.short	(.L_25 - .L_24)


	//   ....[0]....
	.align		4
.L_24:
        /*0028*/ 	.word	index@(__assertfail)


	//----- nvinfo : EIATTR_ANNOTATIONS
	.align		4
.L_25:
        /*002c*/ 	.byte	0x04, 0x55
        /*002e*/ 	.short	(.L_27 - .L_26)


	//   ....[0]....
.L_26:
        /*0030*/ 	.word	0x00000001
        /*0034*/ 	.byte	0x90, 0x05, 0x00, 0x00, 0x01, 0x00, 0x00, 0x00, 0xb0, 0x05, 0x00, 0x00, 0x01, 0x00, 0x00, 0x00
        /* <DEDUP_REMOVED lines=765> */
        /*3014*/ 	.byte	0xc0, 0x7b, 0x01, 0x00, 0x01, 0x00, 0x00, 0x00, 0xe0, 0x81, 0x01, 0x00


	//----- nvinfo : EIATTR_MERCURY_ISA_VERSION
	.align		4
.L_27:
        /*3020*/ 	.byte	0x03, 0x5f
        /*3022*/ 	.short	0x0101


	//----- nvinfo : EIATTR_INT_WARP_WIDE_INSTR_OFFSETS
	.align		4
        /*3024*/ 	.byte	0x04, 0x31
        /*3026*/ 	.short	(.L_29 - .L_28)


	//   ....[0]....
.L_28:
        /*3028*/ 	.word	0x000003f0


	//   ....[1]....
        /*302c*/ 	.word	0x00000400


	//   ....[2]....
        /*3030*/ 	.word	0x000004d0


	//----- nvinfo : EIATTR_COOP_GROUP_MASK_REGIDS
	.align		4
.L_29:
        /*3034*/ 	.byte	0x04, 0x29
        /*3036*/ 	.short	(.L_31 - .L_30)


	//   ....[0]....
.L_30:
        /*3038*/ 	.word	0xffffffff


	//   ....[1]....
        /*303c*/ 	.word	0xffffffff


	//   ....[2]....
        /*3040*/ 	.word	0xffffffff


	//   ....[3]....
        /*3044*/ 	.word	0xffffffff


	//   ....[4]....
        /*3048*/ 	.word	0xffffffff


	//----- nvinfo : EIATTR_COOP_GROUP_INSTR_OFFSETS
	.align		4
.L_31:
        /*304c*/ 	.byte	0x04, 0x28
        /*304e*/ 	.short	(.L_33 - .L_32)


	//   ....[0]....
.L_32:
        /*3050*/ 	.word	0x00000070


	//   ....[1]....
        /*3054*/ 	.word	0x00000080


	//   ....[2]....
        /*3058*/ 	.word	0x00000140


	//   ....[3]....
        /*305c*/ 	.word	0x000002d0


	//   ....[4]....
        /*3060*/ 	.word	0x00000ff0


	//----- nvinfo : EIATTR_REG_RECONFIG
	.align		4
.L_33:
        /*3064*/ 	.byte	0x01, 0x54
	.zero		2


	//----- nvinfo : EIATTR_SYSCALL_OFFSETS
	.align		4
        /*3068*/ 	.byte	0x04, 0x46
        /*306a*/ 	.short	(.L_35 - .L_34)


	//   ....[0]....
.L_34:
        /*306c*/ 	.word	0x000011b0


	//----- nvinfo : EIATTR_MBARRIER_INSTR_OFFSETS
	.align		4
.L_35:
        /*3070*/ 	.byte	0x04, 0x39
        /*3072*/ 	.short	(.L_37 - .L_36)


	//   ....[0]....
.L_36:
        /*3074*/ 	.word	0x00000240
        /*3078*/ 	.word	0x000000ff
        /*307c*/ 	.word	0x00000000
        /*3080*/ 	.short	0x0100
        /*3082*/ 	.byte	0x08
	.zero		1


	//   ....[1]....
        /*3084*/ 	.word	0x00000250
        /*3088*/ 	.word	0x000000ff
        /*308c*/ 	.word	0x00000020
        /*3090*/ 	.short	0x0100
        /*3092*/ 	.byte	0x08
	.zero		1


	//   ....[2]....
        /*3094*/ 	.word	0x00000260
        /*3098*/ 	.word	0x000000ff
        /*309c*/ 	.word	0x00000008
        /*30a0*/ 	.short	0x0100
        /*30a2*/ 	.byte	0x08
	.zero		1


	//   ....[3]....
        /*30a4*/ 	.word	0x00000270
        /*30a8*/ 	.word	0x000000ff
        /*30ac*/ 	.word	0x00000028
        /*30b0*/ 	.short	0x0100
        /*30b2*/ 	.byte	0x08
	.zero		1


	//   ....[4]....
        /*30b4*/ 	.word	0x00000280
        /*30b8*/ 	.word	0x000000ff
        /*30bc*/ 	.word	0x00000010
        /*30c0*/ 	.short	0x0100
        /*30c2*/ 	.byte	0x08
	.zero		1


	//   ....[5]....
        /*30c4*/ 	.word	0x00000290
        /*30c8*/ 	.word	0x000000ff
        /*30cc*/ 	.word	0x00000030
        /*30d0*/ 	.short	0x0100
        /*30d2*/ 	.byte	0x08
	.zero		1


	//   ....[6]....
        /*30d4*/ 	.word	0x000002a0
        /*30d8*/ 	.word	0x000000ff
        /*30dc*/ 	.word	0x00000018
        /*30e0*/ 	.short	0x0100
        /*30e2*/ 	.byte	0x08
	.zero		1


	//   ....[7]....
        /*30e4*/ 	.word	0x000002b0
        /*30e8*/ 	.word	0x000000ff
        /*30ec*/ 	.word	0x00000038
        /*30f0*/ 	.short	0x0100
        /*30f2*/ 	.byte	0x08
	.zero		1


	//   ....[8]....
        /*30f4*/ 	.word	0x00000540
        /*30f8*/ 	.word	0x000000ff
        /*30fc*/ 	.word	0x00000050
        /*3100*/ 	.short	0x0100
        /*3102*/ 	.byte	0x06
	.zero		1


	//   ....[9]....
        /*3104*/ 	.word	0x000005d0
        /*3108*/ 	.word	0x000000ff
        /*310c*/ 	.word	0x00000058
        /*3110*/ 	.short	0x0100
        /*3112*/ 	.byte	0x06
	.zero		1


	//   ....[10]....
        /*3114*/ 	.word	0x00001290
        /*3118*/ 	.word	0x00000003
        /*311c*/ 	.word	0x00000000
        /*3120*/ 	.short	0x010a
        /*3122*/ 	.byte	0x3f
	.zero		1


	//   ....[11]....
        /*3124*/ 	.word	0x000012d0
        /*3128*/ 	.word	0x00000003
        /*312c*/ 	.word	0x00000000
        /*3130*/ 	.short	0x010a
        /*3132*/ 	.byte	0x3f
	.zero		1


	//   ....[12]....
        /*3134*/ 	.word	0x00004aa0
        /*3138*/ 	.word	0x00000005
        /*313c*/ 	.word	0x00000000
        /*3140*/ 	.short	0x010a
        /*3142*/ 	.byte	0x3f
	.zero		1


	//   ....[13]....
        /*3144*/ 	.word	0x00004ae0
        /*3148*/ 	.word	0x00000005
        /*314c*/ 	.word	0x00000000
        /*3150*/ 	.short	0x010a
        /*3152*/ 	.byte	0x3f
	.zero		1


	//   ....[14]....
        /*3154*/ 	.word	0x00008d70
        /*3158*/ 	.word	0x00000005
        /*315c*/ 	.word	0x00000000
        /*3160*/ 	.short	0x0101
        /*3162*/ 	.byte	0x3f
	.zero		1


	//   ....[15]....
        /*3164*/ 	.word	0x00008f40
        /*3168*/ 	.word	0x00000000
        /*316c*/ 	.word	0x00000000
        /*3170*/ 	.short	0x0101
        /*3172*/ 	.byte	0x3f
	.zero		1


	//   ....[16]....
        /*3174*/ 	.word	0x00017760
        /*3178*/ 	.word	0x0000000c
        /*317c*/ 	.word	0x00000020
        /*3180*/ 	.short	0x010a
        /*3182*/ 	.byte	0x3f
	.zero		1


	//   ....[17]....
        /*3184*/ 	.word	0x00017b10
        /*3188*/ 	.word	0x00000003
        /*318c*/ 	.word	0x00000058
        /*3190*/ 	.short	0x0101
        /*3192*/ 	.byte	0x3f
	.zero		1


	//   ....[18]....
        /*3194*/ 	.word	0x000182a0
        /*3198*/ 	.word	0x00000007
        /*319c*/ 	.word	0x00000000
        /*31a0*/ 	.short	0x010a
        /*31a2*/ 	.byte	0x3f
	.zero		1


	//   ....[19]....
        /*31a4*/ 	.word	0x00018320
        /*31a8*/ 	.word	0x00000009
        /*31ac*/ 	.word	0x00000000
        /*31b0*/ 	.short	0x010a
        /*31b2*/ 	.byte	0x3f
	.zero		1


	//   ....[20]....
        /*31b4*/ 	.word	0x000183b0
        /*31b8*/ 	.word	0x00000006
        /*31bc*/ 	.word	0x00000000
        /*31c0*/ 	.short	0x010a
        /*31c2*/ 	.byte	0x3f
	.zero		1


	//   ....[21]....
        /*31c4*/ 	.word	0x00018440
        /*31c8*/ 	.word	0x00000003
        /*31cc*/ 	.word	0x00000000
        /*31d0*/ 	.short	0x010a
        /*31d2*/ 	.byte	0x3f
	.zero		1


	//   ....[22]....
        /*31d4*/ 	.word	0x000184a0
        /*31d8*/ 	.word	0x00000003
        /*31dc*/ 	.word	0x00000000
        /*31e0*/ 	.short	0x010a
        /*31e2*/ 	.byte	0x3f
	.zero		1


	//   ....[23]....
        /*31e4*/ 	.word	0x000184f0
        /*31e8*/ 	.word	0x00000005
        /*31ec*/ 	.word	0x00000000
        /*31f0*/ 	.short	0x010a
        /*31f2*/ 	.byte	0x3f
	.zero		1


	//   ....[24]....
        /*31f4*/ 	.word	0x000185c0
        /*31f8*/ 	.word	0x0000000c
        /*31fc*/ 	.word	0x00000020
        /*3200*/ 	.short	0x010a
        /*3202*/ 	.byte	0x3f
	.zero		1


	//   ....[25]....
        /*3204*/ 	.word	0x00018690
        /*3208*/ 	.word	0x00000007
        /*320c*/ 	.word	0x00000000
        /*3210*/ 	.short	0x010a
        /*3212*/ 	.byte	0x3f
	.zero		1


	//   ....[26]....
        /*3214*/ 	.word	0x000186e0
        /*3218*/ 	.word	0x00000009
        /*321c*/ 	.word	0x00000000
        /*3220*/ 	.short	0x010a
        /*3222*/ 	.byte	0x3f
	.zero		1


	//   ....[27]....
        /*3224*/ 	.word	0x00018730
        /*3228*/ 	.word	0x00000006
        /*322c*/ 	.word	0x00000000
        /*3230*/ 	.short	0x010a
        /*3232*/ 	.byte	0x3f
	.zero		1


	//----- nvinfo : EIATTR_NUM_MBARRIERS
	.align		4
.L_37:
        /*3234*/ 	.byte	0x03, 0x38
        /*3236*/ 	.short	0x000a


	//----- nvinfo : EIATTR_EXIT_INSTR_OFFSETS
	.align		4
        /*3238*/ 	.byte	0x04, 0x1c
        /*323a*/ 	.short	(.L_39 - .L_38)


	//   ....[0]....
.L_38:
        /*323c*/ 	.word	0x00000620


	//   ....[1]....
        /*3240*/ 	.word	0x00000f10


	//   ....[2]....
        /*3244*/ 	.word	0x00016d60


	//   ....[3]....
        /*3248*/ 	.word	0x000173e0


	//   ....[4]....
        /*324c*/ 	.word	0x00018490


	//----- nvinfo : EIATTR_MAX_THREADS
	.align		4
.L_39:
        /*3250*/ 	.byte	0x04, 0x05
        /*3252*/ 	.short	(.L_41 - .L_40)
.L_40:
        /*3254*/ 	.word	0x00000180
        /*3258*/ 	.word	0x00000001
        /*325c*/ 	.word	0x00000001


	//----- nvinfo : EIATTR_CRS_STACK_SIZE
	.align		4
.L_41:
        /*3260*/ 	.byte	0x04, 0x1e
        /*3262*/ 	.short	(.L_43 - .L_42)
.L_42:
        /*3264*/ 	.word	0x00000000


	//----- nvinfo : EIATTR_CBANK_PARAM_SIZE
	.align		4
.L_43:
        /*3268*/ 	.byte	0x03, 0x19
        /*326a*/ 	.short	0x0470


	//----- nvinfo : EIATTR_PARAM_CBANK
	.align		4
        /*326c*/ 	.byte	0x04, 0x0a
        /*326e*/ 	.short	(.L_45 - .L_44)
	.align		4
.L_44:
        /*3270*/ 	.word	index@(.nv.constant0._ZN7cutlass13device_kernelINS_4gemm6kernel13GemmUniversalIN4cute5tupleIJiiiiEEENS1_10collective13CollectiveMmaINS1_34MainloopSm90TmaGmmaWarpSpecializedILi4ENS5_IJNS4_1CILi1EEESB_SB_EEENS1_35KernelTmaWarpSpecializedCooperativeEEENS5_IJNSA_ILi192EEENSA_ILi256EEENSA_ILi128EEEEEEaNS5_IJlSB_lEEEaSJ_NS4_8TiledMMAINS4_8MMA_AtomIJNS4_4SM904GMMA27MMA_64x256x32_S32S8S8_SS_TNEEEENS4_6LayoutINS5_IJNSA_ILi2EEESB_SB_EEENS5_IJSB_NSA_ILi0EEEST_EEEEENS5_IJNS4_10UnderscoreESW_SW_EEEEENS4_13SM90_TMA_LOADENS4_14ComposedLayoutINS4_7SwizzleILi3ELi4ELi3EEENS4_18smem_ptr_flag_bitsILi8EEENSQ_INS5_IJNSA_ILi8EEESH_EEENS5_IJSH_SB_EEEEEEEvNS4_8identityESZ_S19_vS1A_EENS_8epilogue10collective6detail29Sm90TmaWarpSpecializedAdapterINS1D_15DefaultEpilogueIaSJ_SJ_NS1C_6thread17LinearCombinationIaLi1EiiLNS1H_9ScaleType4KindE0ELNS_15FloatRoundStyleE2EaEENS1_15EpilogueDefaultEEEEEvvEEEEvNT_6ParamsE)
        /*3274*/ 	.short	0x0210
        /*3276*/ 	.short	0x0470


	//----- nvinfo : EIATTR_SW_WAR
	.align		4
.L_45:
        /*3278*/ 	.byte	0x04, 0x36
        /*327a*/ 	.short	(.L_47 - .L_46)
.L_46:
        /*327c*/ 	.word	0x00000008
.L_47:


//--------------------- .nv.callgraph             --------------------------
	.section	.nv.callgraph,"",@"SHT_CUDA_CALLGRAPH"
	.align	4
	.sectionentsize	8
	.align		4
        /*0000*/ 	.word	0x00000000
	.align		4
        /*0004*/ 	.word	0xffffffff
	.align		4
        /*0008*/ 	.word	index@(_ZN7cutlass13device_kernelINS_4gemm6kernel13GemmUniversalIN4cute5tupleIJiiiiEEENS1_10collective13CollectiveMmaINS1_34MainloopSm90TmaGmmaWarpSpecializedILi4ENS5_IJNS4_1CILi1EEESB_SB_EEENS1_35KernelTmaWarpSpecializedCooperativeEEENS5_IJNSA_ILi192EEENSA_ILi256EEENSA_ILi128EEEEEEaNS5_IJlSB_lEEEaSJ_NS4_8TiledMMAINS4_8MMA_AtomIJNS4_4SM904GMMA27MMA_64x256x32_S32S8S8_SS_TNEEEENS4_6LayoutINS5_IJNSA_ILi2EEESB_SB_EEENS5_IJSB_NSA_ILi0EEEST_EEEEENS5_IJNS4_10UnderscoreESW_SW_EEEEENS4_13SM90_TMA_LOADENS4_14ComposedLayoutINS4_7SwizzleILi3ELi4ELi3EEENS4_18smem_ptr_flag_bitsILi8EEENSQ_INS5_IJNSA_ILi8EEESH_EEENS5_IJSH_SB_EEEEEEEvNS4_8identityESZ_S19_vS1A_EENS_8epilogue10collective6detail29Sm90TmaWarpSpecializedAdapterINS1D_15DefaultEpilogueIaSJ_SJ_NS1C_6thread17LinearCombinationIaLi1EiiLNS1H_9ScaleType4KindE0ELNS_15FloatRoundStyleE2EaEENS1_15EpilogueDefaultEEEEEvvEEEEvNT_6ParamsE)
	.align		4
        /*000c*/ 	.word	index@(__assertfail)
	.align		4
        /*0010*/ 	.word	0x00000000
	.align		4
        /*0014*/ 	.word	0xfffffffe
	.align		4
        /*0018*/ 	.word	0x00000000
	.align		4
        /*001c*/ 	.word	0xfffffffd
	.align		4
        /*0020*/ 	.word	0x00000000
	.align		4
        /*0024*/ 	.word	0xfffffffc


//--------------------- .nv.constant4             --------------------------
	.section	.nv.constant4,"a",@progbits
	.align	8
	.align		8
.nv.constant4:
        /*0000*/ 	.dword	__assertfail
	.align		8
        /*0008*/ 	.dword	__unnamed_1
	.align		8
        /*0010*/ 	.dword	_ZN40_INTERNAL_3754da5f_4_k_cu_bfc69738_115074cuda3std3__45__cpo5beginE
	.align		8
        /*0018*/ 	.dword	_ZN40_INTERNAL_3754da5f_4_k_cu_bfc69738_115074cuda3std3__45__cpo3endE
	.align		8
        /*0020*/ 	.dword	_ZN40_INTERNAL_3754da5f_4_k_cu_bfc69738_115074cuda3std3__45__cpo6cbeginE
	.align		8
        /*0028*/ 	.dword	_ZN40_INTERNAL_3754da5f_4_k_cu_bfc69738_115074cuda3std3__45__cpo4cendE
	.align		8
        /*0030*/ 	.dword	_ZN40_INTERNAL_3754da5f_4_k_cu_bfc69738_115074cuda3std3__442_GLOBAL__N__3754da5f_4_k_cu_bfc69738_115076ignoreE
	.align		8
        /*0038*/ 	.dword	_ZN40_INTERNAL_3754da5f_4_k_cu_bfc69738_115074cuda3std3__419piecewise_constructE
	.align		8
        /*0040*/ 	.dword	_ZN40_INTERNAL_3754da5f_4_k_cu_bfc69738_115074cuda3std3__48in_placeE
	.align		8
        /*0048*/ 	.dword	_ZN40_INTERNAL_3754da5f_4_k_cu_bfc69738_115074cuda3std6ranges3__45__cpo4swapE
	.align		8
        /*0050*/ 	.dword	_ZN40_INTERNAL_3754da5f_4_k_cu_bfc69738_115074cuda3std6ranges3__45__cpo9iter_moveE
	.align		8
        /*0058*/ 	.dword	_ZN40_INTERNAL_3754da5f_4_k_cu_bfc69738_115074cute7productE
	.align		8
        /*0060*/ 	.dword	_ZN40_INTERNAL_3754da5f_4_k_cu_bfc69738_115074cute1_E
	.align		8
        /*0068*/ 	.dword	$str$22
	.align		8
        /*0070*/ 	.dword	$str$23


//--------------------- .text._ZN7cutlass13device_kernelINS_4gemm6kernel13GemmUniversalIN4cute5tupleIJiiiiEEENS1_10collective13CollectiveMmaINS1_34MainloopSm90TmaGmmaWarpSpecializedILi4ENS5_IJNS4_1CILi1EEESB_SB_EEENS1_35KernelTmaWarpSpecializedCooperativeEEENS5_IJNSA_ILi192EEENSA_ILi256EEENSA_ILi128EEEEEEaNS5_IJlSB_lEEEaSJ_NS4_8TiledMMAINS4_8MMA_AtomIJNS4_4SM904GMMA27MMA_64x256x32_S32S8S8_SS_TNEEEENS4_6LayoutINS5_IJNSA_ILi2EEESB_SB_EEENS5_IJSB_NSA_ILi0EEEST_EEEEENS5_IJNS4_10UnderscoreESW_SW_EEEEENS4_13SM90_TMA_LOADENS4_14ComposedLayoutINS4_7SwizzleILi3ELi4ELi3EEENS4_18smem_ptr_flag_bitsILi8EEENSQ_INS5_IJNSA_ILi8EEESH_EEENS5_IJSH_SB_EEEEEEEvNS4_8identityESZ_S19_vS1A_EENS_8epilogue10collective6detail29Sm90TmaWarpSpecializedAdapterINS1D_15DefaultEpilogueIaSJ_SJ_NS1C_6thread17LinearCombinationIaLi1EiiLNS1H_9ScaleType4KindE0ELNS_15FloatRoundStyleE2EaEENS1_15EpilogueDefaultEEEEEvvEEEEvNT_6ParamsE --------------------------
	.section	.text._ZN7cutlass13device_kernelINS_4gemm6kernel13GemmUniversalIN4cute5tupleIJiiiiEEENS1_10collective13CollectiveMmaINS1_34MainloopSm90TmaGmmaWarpSpecializedILi4ENS5_IJNS4_1CILi1EEESB_SB_EEENS1_35KernelTmaWarpSpecializedCooperativeEEENS5_IJNSA_ILi192EEENSA_ILi256EEENSA_ILi128EEEEEEaNS5_IJlSB_lEEEaSJ_NS4_8TiledMMAINS4_8MMA_AtomIJNS4_4SM904GMMA27MMA_64x256x32_S32S8S8_SS_TNEEEENS4_6LayoutINS5_IJNSA_ILi2EEESB_SB_EEENS5_IJSB_NSA_ILi0EEEST_EEEEENS5_IJNS4_10UnderscoreESW_SW_EEEEENS4_13SM90_TMA_LOADENS4_14ComposedLayoutINS4_7SwizzleILi3ELi4ELi3EEENS4_18smem_ptr_flag_bitsILi8EEENSQ_INS5_IJNSA_ILi8EEESH_EEENS5_IJSH_SB_EEEEEEEvNS4_8identityESZ_S19_vS1A_EENS_8epilogue10collective6detail29Sm90TmaWarpSpecializedAdapterINS1D_15DefaultEpilogueIaSJ_SJ_NS1C_6thread17LinearCombinationIaLi1EiiLNS1H_9ScaleType4KindE0ELNS_15FloatRoundStyleE2EaEENS1_15EpilogueDefaultEEEEEvvEEEEvNT_6ParamsE,"ax",@progbits
	.align	128
.text._ZN7cutlass13device_kernelINS_4gemm6kernel13GemmUniversalIN4cute5tupleIJiiiiEEENS1_10collective13CollectiveMmaINS1_34MainloopSm90TmaGmmaWarpSpecializedILi4ENS5_IJNS4_1CILi1EEESB_SB_EEENS1_35KernelTmaWarpSpecializedCooperativeEEENS5_IJNSA_ILi192EEENSA_ILi256EEENSA_ILi128EEEEEEaNS5_IJlSB_lEEEaSJ_NS4_8TiledMMAINS4_8MMA_AtomIJNS4_4SM904GMMA27MMA_64x256x32_S32S8S8_SS_TNEEEENS4_6LayoutINS5_IJNSA_ILi2EEESB_SB_EEENS5_IJSB_NSA_ILi0EEEST_EEEEENS5_IJNS4_10UnderscoreESW_SW_EEEEENS4_13SM90_TMA_LOADENS4_14ComposedLayoutINS4_7SwizzleILi3ELi4ELi3EEENS4_18smem_ptr_flag_bitsILi8EEENSQ_INS5_IJNSA_ILi8EEESH_EEENS5_IJSH_SB_EEEEEEEvNS4_8identityESZ_S19_vS1A_EENS_8epilogue10collective6detail29Sm90TmaWarpSpecializedAdapterINS1D_15DefaultEpilogueIaSJ_SJ_NS1C_6thread17LinearCombinationIaLi1EiiLNS1H_9ScaleType4KindE0ELNS_15FloatRoundStyleE2EaEENS1_15EpilogueDefaultEEEEEvvEEEEvNT_6ParamsE:
        .type           _ZN7cutlass13device_kernelINS_4gemm6kernel13GemmUniversalIN4cute5tupleIJiiiiEEENS1_10collective13CollectiveMmaINS1_34MainloopSm90TmaGmmaWarpSpecializedILi4ENS5_IJNS4_1CILi1EEESB_SB_EEENS1_35KernelTmaWarpSpecializedCooperativeEEENS5_IJNSA_ILi192EEENSA_ILi256EEENSA_ILi128EEEEEEaNS5_IJlSB_lEEEaSJ_NS4_8TiledMMAINS4_8MMA_AtomIJNS4_4SM904GMMA27MMA_64x256x32_S32S8S8_SS_TNEEEENS4_6LayoutINS5_IJNSA_ILi2EEESB_SB_EEENS5_IJSB_NSA_ILi0EEEST_EEEEENS5_IJNS4_10UnderscoreESW_SW_EEEEENS4_13SM90_TMA_LOADENS4_14ComposedLayoutINS4_7SwizzleILi3ELi4ELi3EEENS4_18smem_ptr_flag_bitsILi8EEENSQ_INS5_IJNSA_ILi8EEESH_EEENS5_IJSH_SB_EEEEEEEvNS4_8identityESZ_S19_vS1A_EENS_8epilogue10collective6detail29Sm90TmaWarpSpecializedAdapterINS1D_15DefaultEpilogueIaSJ_SJ_NS1C_6thread17LinearCombinationIaLi1EiiLNS1H_9ScaleType4KindE0ELNS_15FloatRoundStyleE2EaEENS1_15EpilogueDefaultEEEEEvvEEEEvNT_6ParamsE,@function
        .size           _ZN7cutlass13device_kernelINS_4gemm6kernel13GemmUniversalIN4cute5tupleIJiiiiEEENS1_10collective13CollectiveMmaINS1_34MainloopSm90TmaGmmaWarpSpecializedILi4ENS5_IJNS4_1CILi1EEESB_SB_EEENS1_35KernelTmaWarpSpecializedCooperativeEEENS5_IJNSA_ILi192EEENSA_ILi256EEENSA_ILi128EEEEEEaNS5_IJlSB_lEEEaSJ_NS4_8TiledMMAINS4_8MMA_AtomIJNS4_4SM904GMMA27MMA_64x256x32_S32S8S8_SS_TNEEEENS4_6LayoutINS5_IJNSA_ILi2EEESB_SB_EEENS5_IJSB_NSA_ILi0EEEST_EEEEENS5_IJNS4_10UnderscoreESW_SW_EEEEENS4_13SM90_TMA_LOADENS4_14ComposedLayoutINS4_7SwizzleILi3ELi4ELi3EEENS4_18smem_ptr_flag_bitsILi8EEENSQ_INS5_IJNSA_ILi8EEESH_EEENS5_IJSH_SB_EEEEEEEvNS4_8identityESZ_S19_vS1A_EENS_8epilogue10collective6detail29Sm90TmaWarpSpecializedAdapterINS1D_15DefaultEpilogueIaSJ_SJ_NS1C_6thread17LinearCombinationIaLi1EiiLNS1H_9ScaleType4KindE0ELNS_15FloatRoundStyleE2EaEENS1_15EpilogueDefaultEEEEEvvEEEEvNT_6ParamsE,(.L_x_582 - _ZN7cutlass13device_kernelINS_4gemm6kernel13GemmUniversalIN4cute5tupleIJiiiiEEENS1_10collective13CollectiveMmaINS1_34MainloopSm90TmaGmmaWarpSpecializedILi4ENS5_IJNS4_1CILi1EEESB_SB_EEENS1_35KernelTmaWarpSpecializedCooperativeEEENS5_IJNSA_ILi192EEENSA_ILi256EEENSA_ILi128EEEEEEaNS5_IJlSB_lEEEaSJ_NS4_8TiledMMAINS4_8MMA_AtomIJNS4_4SM904GMMA27MMA_64x256x32_S32S8S8_SS_TNEEEENS4_6LayoutINS5_IJNSA_ILi2EEESB_SB_EEENS5_IJSB_NSA_ILi0EEEST_EEEEENS5_IJNS4_10UnderscoreESW_SW_EEEEENS4_13SM90_TMA_LOADENS4_14ComposedLayoutINS4_7SwizzleILi3ELi4ELi3EEENS4_18smem_ptr_flag_bitsILi8EEENSQ_INS5_IJNSA_ILi8EEESH_EEENS5_IJSH_SB_EEEEEEEvNS4_8identityESZ_S19_vS1A_EENS_8epilogue10collective6detail29Sm90TmaWarpSpecializedAdapterINS1D_15DefaultEpilogueIaSJ_SJ_NS1C_6thread17LinearCombinationIaLi1EiiLNS1H_9ScaleType4KindE0ELNS_15FloatRoundStyleE2EaEENS1_15EpilogueDefaultEEEEEvvEEEEvNT_6ParamsE)
        .other          _ZN7cutlass13device_kernelINS_4gemm6kernel13GemmUniversalIN4cute5tupleIJiiiiEEENS1_10collective13CollectiveMmaINS1_34MainloopSm90TmaGmmaWarpSpecializedILi4ENS5_IJNS4_1CILi1EEESB_SB_EEENS1_35KernelTmaWarpSpecializedCooperativeEEENS5_IJNSA_ILi192EEENSA_ILi256EEENSA_ILi128EEEEEEaNS5_IJlSB_lEEEaSJ_NS4_8TiledMMAINS4_8MMA_AtomIJNS4_4SM904GMMA27MMA_64x256x32_S32S8S8_SS_TNEEEENS4_6LayoutINS5_IJNSA_ILi2EEESB_SB_EEENS5_IJSB_NSA_ILi0EEEST_EEEEENS5_IJNS4_10UnderscoreESW_SW_EEEEENS4_13SM90_TMA_LOADENS4_14ComposedLayoutINS4_7SwizzleILi3ELi4ELi3EEENS4_18smem_ptr_flag_bitsILi8EEENSQ_INS5_IJNSA_ILi8EEESH_EEENS5_IJSH_SB_EEEEEEEvNS4_8identityESZ_S19_vS1A_EENS_8epilogue10collective6detail29Sm90TmaWarpSpecializedAdapterINS1D_15DefaultEpilogueIaSJ_SJ_NS1C_6thread17LinearCombinationIaLi1EiiLNS1H_9ScaleType4KindE0ELNS_15FloatRoundStyleE2EaEENS1_15EpilogueDefaultEEEEEvvEEEEvNT_6ParamsE,@"STO_CUDA_ENTRY STV_DEFAULT"
_ZN7cutlass13device_kernelINS_4gemm6kernel13GemmUniversalIN4cute5tupleIJiiiiEEENS1_10collective13CollectiveMmaINS1_34MainloopSm90TmaGmmaWarpSpecializedILi4ENS5_IJNS4_1CILi1EEESB_SB_EEENS1_35KernelTmaWarpSpecializedCooperativeEEENS5_IJNSA_ILi192EEENSA_ILi256EEENSA_ILi128EEEEEEaNS5_IJlSB_lEEEaSJ_NS4_8TiledMMAINS4_8MMA_AtomIJNS4_4SM904GMMA27MMA_64x256x32_S32S8S8_SS_TNEEEENS4_6LayoutINS5_IJNSA_ILi2EEESB_SB_EEENS5_IJSB_NSA_ILi0EEEST_EEEEENS5_IJNS4_10UnderscoreESW_SW_EEEEENS4_13SM90_TMA_LOADENS4_14ComposedLayoutINS4_7SwizzleILi3ELi4ELi3EEENS4_18smem_ptr_flag_bitsILi8EEENSQ_INS5_IJNSA_ILi8EEESH_EEENS5_IJSH_SB_EEEEEEEvNS4_8identityESZ_S19_vS1A_EENS_8epilogue10collective6detail29Sm90TmaWarpSpecializedAdapterINS1D_15DefaultEpilogueIaSJ_SJ_NS1C_6thread17LinearCombinationIaLi1EiiLNS1H_9ScaleType4KindE0ELNS_15FloatRoundStyleE2EaEENS1_15EpilogueDefaultEEEEEvvEEEEvNT_6ParamsE:
[----:B------:R-:W0:Y:S02]  /*0000*/  LDC R1, c[0x0][0x28] ;  /* 0x00000a00ff017b82 */ /* 0x000e240000000800 */
[----:B0-----:R-:W-:Y:S01]  /*0010*/  VIADD R1, R1, 0xfffff820 ;  /* 0xfffff82001017836 */ /* 0x001fe20000000000 */
[----:B------:R-:W0:Y:S01]  /*0020*/  S2R R2, SR_TID.X ;  /* 0x0000000000027919 */ /* 0x000e220000002100 */
[----:B------:R-:W-:Y:S01]  /*0030*/  ELECT P0, URZ, PT ;  /* 0x00000000003f782f */ /* 0x000fe20003800000 */
[----:B------:R-:W-:Y:S01]  /*0040*/  BSSY B0, `(.L_x_0) ;  /* 0x000000f000007945 */ /* 0x000fe20003800000 */
[--C-:B0-----:R-:W-:Y:S02]  /*0050*/  SHF.R.U32.HI R0, RZ, 0x5, R2.reuse ;  /* 0x00000005ff007819 */ /* 0x101fe40000011602 */
[----:B------:R-:W-:-:S03]  /*0060*/  SHF.R.U32.HI R2, RZ, 0x7, R2 ;  /* 0x00000007ff027819 */ /* 0x000fc60000011602 */
[----:B------:R-:W0:Y:S04]  /*0070*/  SHFL.IDX PT, R3, R0, RZ, 0x1f ;  /* 0x00001fff00037589 */ /* 0x000e2800000e0000 */
[----:B------:R1:W2:Y:S01]  /*0080*/  SHFL.IDX PT, R5, R2, RZ, 0x1f ;  /* 0x00001fff02057589 */ /* 0x0002a200000e0000 */
[----:B0-----:R-:W-:-:S13]  /*0090*/  ISETP.NE.OR P0, PT, R3, RZ, !P0 ;  /* 0x000000ff0300720c */ /* 0x001fda0004705670 */
[----:B-12---:R-:W-:Y:S05]  /*00a0*/  @P0 BRA `(.L_x_1) ;  /* 0x0000000000200947 */ /* 0x006fea0003800000 */
[----:B------:R-:W-:Y:S02]  /*00b0*/  ULDC.64 UR4, c[0x0][0x198] ;  /* 0x0000660000047ab9 */ /* 0x000fe40000000a00 */
[----:B------:R-:W-:Y:S02]  /*00c0*/  UIADD3 UR6, UP0, UR4, 0xf0, URZ ;  /* 0x000000f004067890 */ /* 0x000fe4000ff1e03f */
[----:B------:R-:W-:Y:S02]  /*00d0*/  UIADD3 UR4, UP1, UR4, 0x1f0, URZ ;  /* 0x000001f004047890 */ /* 0x000fe4000ff3e03f */
[----:B------:R-:W-:Y:S02]  /*00e0*/  UIADD3.X UR7, URZ, UR5, URZ, UP0, !UPT ;  /* 0x000000053f077290 */ /* 0x000fe400087fe43f */
[----:B------:R-:W-:-:S07]  /*00f0*/  UIADD3.X UR5, URZ, UR5, URZ, UP1, !UPT ;  /* 0x000000053f057290 */ /* 0x000fce0008ffe43f */
[----:B------:R0:W-:Y:S02]  /*0100*/  UTMACCTL.PF [UR6] ;  /* 0x00000000060079b9 */ /* 0x0001e40008040000 */
[----:B------:R0:W-:Y:S02]  /*0110*/  UTMACCTL.PF [UR4] ;  /* 0x00000000040079b9 */ /* 0x0001e40008040000 */
[----:B0-----:R-:W-:Y:S01]  /*0120*/  NOP ;  /* 0x0000000000007918 */ /* 0x001fe20000000000 */
.L_x_1:
[----:B------:R-:W-:Y:S05]  /*0130*/  BSYNC B0 ;  /* 0x0000000000007941 */ /* 0x000fea0003800000 */
.L_x_0:
[----:B------:R-:W0:Y:S02]  /*0140*/  SHFL.IDX PT, R2, R0, RZ, 0x1f ;  /* 0x00001fff00027589 */ /* 0x000e2400000e0000 */
[----:B0-----:R-:W-:-:S13]  /*0150*/  ISETP.NE.AND P0, PT, R2, RZ, PT ;  /* 0x000000ff0200720c */ /* 0x001fda0003f05270 */
[----:B------:R-:W-:Y:S05]  /*0160*/  @P0 BRA `(.L_x_2) ;  /* 0x0000000000580947 */ /* 0x000fea0003800000 */
[----:B------:R-:W0:Y:S01]  /*0170*/  S2UR UR8, SR_CgaCtaId ;  /* 0x00000000000879c3 */ /* 0x000e220000008800 */
[----:B------:R-:W-:Y:S01]  /*0180*/  UMOV UR4, 0x400 ;  /* 0x0000040000047882 */ /* 0x000fe20000000000 */
[----:B------:R-:W-:Y:S01]  /*0190*/  UMOV UR5, 0x1 ;  /* 0x0000000100057882 */ /* 0x000fe20000000000 */
[----:B------:R-:W-:Y:S01]  /*01a0*/  UMOV UR6, 0x100 ;  /* 0x0000010000067882 */ /* 0x000fe20000000000 */
[----:B------:R-:W-:Y:S01]  /*01b0*/  ELECT P0, URZ, PT ;  /* 0x00000000003f782f */ /* 0x000fe20003800000 */
[----:B------:R-:W-:-:S04]  /*01c0*/  UIADD3 UR6, -UR6, 0x100000, URZ ;  /* 0x0010000006067890 */ /* 0x000fc8000fffe13f */
[----:B------:R-:W-:Y:S02]  /*01d0*/  USHF.L.U32 UR7, UR6, 0xb, URZ ;  /* 0x0000000b06077899 */ /* 0x000fe4000800063f */
[----:B------:R-:W-:Y:S02]  /*01e0*/  USHF.L.U32 UR6, UR6, 0x1, URZ ;  /* 0x0000000106067899 */ /* 0x000fe4000800063f */
[----:B0-----:R-:W-:Y:S02]  /*01f0*/  ULEA UR8, UR8, UR4, 0x18 ;  /* 0x0000000408087291 */ /* 0x001fe4000f8ec03f */
[----:B------:R-:W-:-:S04]  /*0200*/  UIADD3 UR4, -UR5, 0x100000, URZ ;  /* 0x0010000005047890 */ /* 0x000fc8000fffe13f */
[----:B------:R-:W-:Y:S02]  /*0210*/  USHF.L.U32 UR5, UR4, 0xb, URZ ;  /* 0x0000000b04057899 */ /* 0x000fe4000800063f */
[----:B------:R-:W-:Y:S01]  /*0220*/  USHF.L.U32 UR4, UR4, 0x1, URZ ;  /* 0x0000000104047899 */ /* 0x000fe2000800063f */
[----:B------:R-:W0:Y:S11]  /*0230*/  FENCE.VIEW.ASYNC.S ;  /* 0x00000000000073c6 */ /* 0x000e360000000000 */
[----:B0-----:R0:W1:Y:S01]  /*0240*/  SYNCS.EXCH.64 URZ, [UR8], UR4 ;  /* 0x00000004083f75b2 */ /* 0x0010620008000100 */
[----:B------:R0:W2:Y:S01]  /*0250*/  SYNCS.EXCH.64 URZ, [UR8+0x20], UR6 ;  /* 0x00002006083f75b2 */ /* 0x0000a20008000100 */
[----:B------:R0:W3:Y:S01]  /*0260*/  SYNCS.EXCH.64 URZ, [UR8+0x8], UR4 ;  /* 0x00000804083f75b2 */ /* 0x0000e20008000100 */
[----:B------:R0:W4:Y:S01]  /*0270*/  SYNCS.EXCH.64 URZ, [UR8+0x28], UR6 ;  /* 0x00002806083f75b2 */ /* 0x0001220008000100 */
[----:B------:R0:W0:Y:S01]  /*0280*/  SYNCS.EXCH.64 URZ, [UR8+0x10], UR4 ;  /* 0x00001004083f75b2 */ /* 0x0000220008000100 */
[----:B------:R0:W0:Y:S01]  /*0290*/  SYNCS.EXCH.64 URZ, [UR8+0x30], UR6 ;  /* 0x00003006083f75b2 */ /* 0x0000220008000100 */
[----:B------:R0:W0:Y:S01]  /*02a0*/  SYNCS.EXCH.64 URZ, [UR8+0x18], UR4 ;  /* 0x00001804083f75b2 */ /* 0x0000220008000100 */
[----:B------:R0:W0:Y:S01]  /*02b0*/  SYNCS.EXCH.64 URZ, [UR8+0x38], UR6 ;  /* 0x00003806083f75b2 */ /* 0x0000220008000100 */
[----:B------:R-:W-:Y:S01]  /*02c0*/  NOP ;  /* 0x0000000000007918 */ /* 0x000fe20000000000 */
.L_x_2:
[----:B------:R-:W5:Y:S01]  /*02d0*/  SHFL.IDX PT, R0, R0, RZ, 0x1f ;  /* 0x00001fff00007589 */ /* 0x000f6200000e0000 */
[----:B------:R-:W1:Y:S01]  /*02e0*/  LDC R2, c[0x0][0x65c] ;  /* 0x00019700ff027b82 */ /* 0x000e620000000800 */
[----:B------:R-:W-:Y:S02]  /*02f0*/  ELECT P0, URZ, PT ;  /* 0x00000000003f782f */ /* 0x000fe40003800000 */
[----:B------:R-:W-:Y:S01]  /*0300*/  SHF.R.S32.HI R6, RZ, 0x1f, R3 ;  /* 0x0000001fff067819 */ /* 0x000fe20000011403 */
[----:B------:R-:W2:Y:S01]  /*0310*/  S2R R4, SR_CTAID.Y ;  /* 0x0000000000047919 */ /* 0x000ea20000002600 */
[----:B0-----:R-:W-:Y:S01]  /*0320*/  UMOV UR4, 0x20 ;  /* 0x0000002000047882 */ /* 0x001fe20000000000 */
[C---:B------:R-:W-:Y:S01]  /*0330*/  ISETP.NE.AND P2, PT, R5.reuse, RZ, PT ;  /* 0x000000ff0500720c */ /* 0x040fe20003f45270 */
[----:B------:R-:W-:Y:S01]  /*0340*/  VIADD R10, R5, 0xffffffff ;  /* 0xffffffff050a7836 */ /* 0x000fe20000000000 */
[----:B------:R-:W-:Y:S01]  /*0350*/  LEA.HI R6, R6, R3, RZ, 0x2 ;  /* 0x0000000306067211 */ /* 0x000fe200078f10ff */
[----:B------:R-:W-:Y:S01]  /*0360*/  NOP ;  /* 0x0000000000007918 */ /* 0x000fe20000000000 */
[----:B------:R-:W-:-:S02]  /*0370*/  NOP ;  /* 0x0000000000007918 */ /* 0x000fc40000000000 */
[----:B------:R-:W-:Y:S02]  /*0380*/  ISETP.GE.U32.AND P1, PT, R10, 0x2, PT ;  /* 0x000000020a00780c */ /* 0x000fe40003f26070 */
[----:B-----5:R-:W-:Y:S02]  /*0390*/  ISETP.NE.OR P0, PT, R0, RZ, !P0 ;  /* 0x000000ff0000720c */ /* 0x020fe40004705670 */
[----:B-1----:R-:W-:Y:S02]  /*03a0*/  ISETP.NE.AND P3, PT, R2, 0x1, PT ;  /* 0x000000010200780c */ /* 0x002fe40003f65270 */
[----:B------:R-:W0:Y:S01]  /*03b0*/  S2R R2, SR_CTAID.X ;  /* 0x0000000000027919 */ /* 0x000e220000002500 */
[----:B------:R-:W-:-:S05]  /*03c0*/  LOP3.LUT R0, R6, 0xfffffffc, RZ, 0xc0, !PT ;  /* 0xfffffffc06007812 */ /* 0x000fca00078ec0ff */
[----:B------:R-:W-:Y:S01]  /*03d0*/  IMAD.IADD R0, R3, 0x1, -R0 ;  /* 0x0000000103007824 */ /* 0x000fe200078e0a00 */
[----:B------:R-:W-:Y:S02]  /*03e0*/  MOV R3, RZ ;  /* 0x000000ff00037202 */ /* 0x000fe40000000f00 */
[----:B------:R-:W-:Y:S01]  /*03f0*/  VOTEU.ALL UP0, P0 ;  /* 0x00000000003f7886 */ /* 0x000fe20000000000 */
[----:B------:R-:W-:Y:S01]  /*0400*/  VOTEU.ALL UP1, P0 ;  /* 0x00000000003f7886 */ /* 0x000fe20000020000 */
[----:B------:R-:W0:Y:S01]  /*0410*/  @P3 LDC R9, c[0x0][0x10] ;  /* 0x00000400ff093b82 */ /* 0x000e220000000800 */
[----:B--2---:R-:W-:Y:S01]  /*0420*/  @P3 MOV R6, R4 ;  /* 0x0000000400063202 */ /* 0x004fe20000000f00 */
[----:B------:R-:W-:Y:S01]  /*0430*/  @P3 IMAD.MOV.U32 R7, RZ, RZ, RZ ;  /* 0x000000ffff073224 */ /* 0x000fe200078e00ff */
[----:B------:R-:W-:Y:S01]  /*0440*/  @!UP0 UMOV UR6, 0x400 ;  /* 0x0000040000068882 */ /* 0x000fe20000000000 */
[----:B------:R-:W-:-:S04]  /*0450*/  @!UP0 UIADD3 UR4, -UR4, 0x100000, URZ ;  /* 0x0010000004048890 */ /* 0x000fc8000fffe13f */
[----:B------:R-:W-:Y:S02]  /*0460*/  @!UP0 USHF.L.U32 UR5, UR4, 0xb, URZ ;  /* 0x0000000b04058899 */ /* 0x000fe4000800063f */
[----:B------:R-:W-:Y:S01]  /*0470*/  @!UP0 USHF.L.U32 UR4, UR4, 0x1, URZ ;  /* 0x0000000104048899 */ /* 0x000fe2000800063f */
[----:B------:R-:W1:Y:S08]  /*0480*/  @!UP0 S2UR UR7, SR_CgaCtaId ;  /* 0x00000000000789c3 */ /* 0x000e700000008800 */
[----:B------:R-:W2:Y:S01]  /*0490*/  @!P3 LDC R11, c[0x0][0xc] ;  /* 0x00000300ff0bbb82 */ /* 0x000ea20000000800 */
[----:B0-----:R-:W-:-:S04]  /*04a0*/  @P3 IMAD.WIDE.U32 R8, R2, R9, R6 ;  /* 0x0000000902083225 */ /* 0x001fc800078e0006 */
[----:B------:R-:W-:Y:S01]  /*04b0*/  @P3 IMAD.MOV.U32 R12, RZ, RZ, R8 ;  /* 0x000000ffff0c3224 */ /* 0x000fe200078e0008 */
[----:B-1----:R-:W-:Y:S01]  /*04c0*/  @!UP0 ULEA UR6, UR7, UR6, 0x18 ;  /* 0x0000000607068291 */ /* 0x002fe2000f8ec03f */
[----:B------:R-:W-:Y:S01]  /*04d0*/  VOTEU.ALL UP0, P0 ;  /* 0x00000000003f7886 */ /* 0x000fe20000000000 */
[----:B------:R-:W-:-:S04]  /*04e0*/  ISETP.NE.AND P0, PT, R0, 0x3, PT ;  /* 0x000000030000780c */ /* 0x000fc80003f05270 */
[----:B------:R-:W-:Y:S01]  /*04f0*/  ISETP.EQ.OR P0, PT, R0, RZ, !P0 ;  /* 0x000000ff0000720c */ /* 0x000fe20004702670 */
[----:B--2---:R-:W-:-:S03]  /*0500*/  @!P3 IMAD.WIDE.U32 R6, R11, R4, R2 ;  /* 0x000000040b06b225 */ /* 0x004fc600078e0002 */
[----:B------:R-:W-:Y:S01]  /*0510*/  ISETP.EQ.AND P0, PT, R5, RZ, P0 ;  /* 0x000000ff0500720c */ /* 0x000fe20000702270 */
[----:B------:R-:W-:Y:S01]  /*0520*/  @P3 IMAD.MOV.U32 R5, RZ, RZ, RZ ;  /* 0x000000ffff053224 */ /* 0x000fe200078e00ff */
[----:B------:R-:W0:Y:S02]  /*0530*/  FENCE.VIEW.ASYNC.S ;  /* 0x00000000000073c6 */ /* 0x000e240000000000 */
[----:B0-----:R0:W3:Y:S01]  /*0540*/  @!UP0 SYNCS.EXCH.64 URZ, [UR6+0x50], UR4 ;  /* 0x00005004063f85b2 */ /* 0x0010e20008000100 */
[----:B------:R-:W-:Y:S01]  /*0550*/  @!P3 IMAD.MOV.U32 R12, RZ, RZ, R6 ;  /* 0x000000ffff0cb224 */ /* 0x000fe200078e0006 */
[----:B------:R-:W-:Y:S01]  /*0560*/  @P3 IADD3 R18, R9, R5, RZ ;  /* 0x0000000509123210 */ /* 0x000fe20007ffe0ff */
[----:B------:R-:W-:Y:S01]  /*0570*/  @!P3 IMAD.MOV.U32 R18, RZ, RZ, R7 ;  /* 0x000000ffff12b224 */ /* 0x000fe200078e0007 */
[----:B------:R-:W-:Y:S02]  /*0580*/  SEL R5, RZ, 0x1, !P0 ;  /* 0x00000001ff057807 */ /* 0x000fe40004000000 */
[----:B------:R0:W-:Y:S02]  /*0590*/  STL [R1+0x208], R12 ;  /* 0x0002080c01007387 */ /* 0x0001e40000100800 */
[----:B------:R-:W-:-:S02]  /*05a0*/  SEL R5, R5, 0x2, P1 ;  /* 0x0000000205057807 */ /* 0x000fc40000800000 */
[----:B------:R0:W-:Y:S04]  /*05b0*/  STL [R1+0x204], R18 ;  /* 0x0002041201007387 */ /* 0x0001e80000100800 */
[----:B------:R0:W-:Y:S01]  /*05c0*/  STL [R1+0x200], R5 ;  /* 0x0002000501007387 */ /* 0x0001e20000100800 */
[----:B------:R0:W3:Y:S01]  /*05d0*/  @!UP1 SYNCS.EXCH.64 URZ, [UR6+0x58], UR4 ;  /* 0x00005804063f95b2 */ /* 0x0000e20008000100 */
[----:B------:R-:W-:Y:S01]  /*05e0*/  NOP ;  /* 0x0000000000007918 */ /* 0x000fe20000000000 */
[----:B---34-:R-:W-:Y:S06]  /*05f0*/  BAR.SYNC.DEFER_BLOCKING 0x0 ;  /* 0x0000000000007b1d */ /* 0x018fec0000010000 */
[----:B------:R-:W-:Y:S05]  /*0600*/  @!P2 BRA `(.L_x_3) ;  /* 0x0000016400d8a947 */ /* 0x000fea0003800000 */
[----:B------:R-:W-:-:S13]  /*0610*/  ISETP.GT.U32.AND P0, PT, R10, 0x1, PT ;  /* 0x000000010a00780c */ /* 0x000fda0003f04070 */
[----:B0-----:R-:W-:Y:S05]  /*0620*/  @P0 EXIT ;  /* 0x000000000000094d */ /* 0x001fea0003800000 */
[----:B------:R-:W-:Y:S01]  /*0630*/  ULDC.64 UR4, c[0x0][0x650] ;  /* 0x0001940000047ab9 */ /* 0x000fe20000000a00 */
[----:B------:R-:W-:Y:S01]  /*0640*/  PRMT R0, RZ, 0x7610, R0 ;  /* 0x00007610ff007816 */ /* 0x000fe20000000000 */
[----:B------:R-:W-:Y:S01]  /*0650*/  IMAD.MOV.U32 R19, RZ, RZ, -0x1 ;  /* 0xffffffffff137424 */ /* 0x000fe200078e00ff */
[----:B------:R-:W-:Y:S01]  /*0660*/  ISETP.GE.U32.AND P0, PT, R12, UR4, PT ;  /* 0x000000040c007c0c */ /* 0x000fe2000bf06070 */
[----:B------:R-:W-:Y:S01]  /*0670*/  IMAD.MOV.U32 R154, RZ, RZ, -0x1 ;  /* 0xffffffffff9a7424 */ /* 0x000fe200078e00ff */
[----:B------:R-:W-:Y:S02]  /*0680*/  MOV R22, 0xffffffff ;  /* 0xffffffff00167802 */ /* 0x000fe40000000f00 */
[----:B------:R-:W-:-:S13]  /*0690*/  ISETP.GE.U32.AND.EX P0, PT, R18, UR5, PT, P0 ;  /* 0x0000000512007c0c */ /* 0x000fda000bf06100 */
[----:B------:R-:W-:Y:S05]  /*06a0*/  @P0 BRA `(.L_x_4) ;  /* 0x0000000400600947 */ /* 0x000fea0003800000 */
[----:B------:R-:W0:Y:S01]  /*06b0*/  LDC.64 R14, c[0x0][0x628] ;  /* 0x00018a00ff0e7b82 */ /* 0x000e220000000a00 */
[----:B------:R-:W-:Y:S01]  /*06c0*/  MOV R6, R12 ;  /* 0x0000000c00067202 */ /* 0x000fe20000000f00 */
[----:B------:R-:W-:-:S06]  /*06d0*/  IMAD.MOV.U32 R7, RZ, RZ, R18 ;  /* 0x000000ffff077224 */ /* 0x000fcc00078e0012 */
[----:B------:R-:W1:Y:S08]  /*06e0*/  LDC R0, c[0x0][0x630] ;  /* 0x00018c00ff007b82 */ /* 0x000e700000000800 */
[----:B------:R-:W2:Y:S01]  /*06f0*/  LDC.64 R16, c[0x0][0x620] ;  /* 0x00018800ff107b82 */ /* 0x000ea20000000a00 */
[----:B0-----:R-:W-:-:S04]  /*0700*/  ISETP.NE.U32.AND P0, PT, R14, RZ, PT ;  /* 0x000000ff0e00720c */ /* 0x001fc80003f05070 */
[----:B------:R-:W-:-:S13]  /*0710*/  ISETP.NE.AND.EX P0, PT, R15, RZ, PT, P0 ;  /* 0x000000ff0f00720c */ /* 0x000fda0003f05300 */
[----:B-12---:R-:W-:Y:S05]  /*0720*/  @!P0 BRA `(.L_x_5) ;  /* 0x0000000000288947 */ /* 0x006fea0003800000 */
[----:B------:R-:W0:Y:S02]  /*0730*/  LDC R5, c[0x0][0x634] ;  /* 0x00018d00ff057b82 */ /* 0x000e240000000800 */
[----:B0-----:R-:W-:-:S05]  /*0740*/  IADD3 R5, P0, R12, R5, RZ ;  /* 0x000000050c057210 */ /* 0x001fca0007f1e0ff */
[----:B------:R-:W-:-:S04]  /*0750*/  IMAD.X R13, RZ, RZ, R18, P0 ;  /* 0x000000ffff0d7224 */ /* 0x000fc800000e0612 */
[----:B------:R-:W-:-:S04]  /*0760*/  IMAD.WIDE.U32 R6, R13, R14, RZ ;  /* 0x0000000e0d067225 */ /* 0x000fc800078e00ff */
[----:B------:R-:W-:-:S04]  /*0770*/  IMAD.WIDE.U32 R8, P0, R5, R15, R6 ;  /* 0x0000000f05087225 */ /* 0x000fc80007800006 */
[----:B------:R-:W-:Y:S01]  /*0780*/  IMAD.WIDE.U32 R6, R5, R14, RZ ;  /* 0x0000000e05067225 */ /* 0x000fe200078e00ff */
[----:B------:R-:W-:-:S03]  /*0790*/  IADD3.X R11, RZ, RZ, RZ, P0, !PT ;  /* 0x000000ffff0b7210 */ /* 0x000fc600007fe4ff */
[----:B------:R-:W-:Y:S01]  /*07a0*/  IMAD.MOV.U32 R10, RZ, RZ, R9 ;  /* 0x000000ffff0a7224 */ /* 0x000fe200078e0009 */
[----:B------:R-:W-:-:S05]  /*07b0*/  IADD3 RZ, P0, R7, R8, RZ ;  /* 0x0000000807ff7210 */ /* 0x000fca0007f1e0ff */
[----:B------:R-:W-:-:S08]  /*07c0*/  IMAD.WIDE.U32.X R6, R13, R15, R10, P0 ;  /* 0x0000000f0d067225 */ /* 0x000fd000000e040a */
.L_x_5:
[-CC-:B------:R-:W-:Y:S01]  /*07d0*/  SHF.R.U64 R154, R6, R0.reuse, R7.reuse ;  /* 0x00000000069a7219 */ /* 0x180fe20000001207 */
[----:B------:R-:W0:Y:S01]  /*07e0*/  LDC R10, c[0x0][0x618] ;  /* 0x00018600ff0a7b82 */ /* 0x000e220000000800 */
[----:B------:R-:W-:Y:S01]  /*07f0*/  SHF.R.U32.HI R3, RZ, R0, R7 ;  /* 0x00000000ff037219 */ /* 0x000fe20000011607 */
[----:B------:R-:W-:Y:S01]  /*0800*/  IMAD.MOV.U32 R7, RZ, RZ, R18 ;  /* 0x000000ffff077224 */ /* 0x000fe200078e0012 */
[----:B------:R-:W-:Y:S01]  /*0810*/  IADD3 R5, P0, RZ, -R154, RZ ;  /* 0x8000009aff057210 */ /* 0x000fe20007f1e0ff */
[----:B------:R-:W-:Y:S01]  /*0820*/  ULDC UR4, c[0x0][0x150] ;  /* 0x0000540000047ab9 */ /* 0x000fe20000000800 */
[----:B------:R-:W-:Y:S02]  /*0830*/  I2FP.F32.U32 R0, R2 ;  /* 0x0000000200007245 */ /* 0x000fe40000201000 */
[----:B------:R-:W-:Y:S01]  /*0840*/  MOV R6, R12 ;  /* 0x0000000c00067202 */ /* 0x000fe20000000f00 */
[----:B------:R-:W1:Y:S01]  /*0850*/  LDC.64 R18, c[0x0][0x640] ;  /* 0x00019000ff127b82 */ /* 0x000e620000000a00 */
[----:B------:R-:W-:-:S02]  /*0860*/  IMAD.X R9, RZ, RZ, ~R3, P0 ;  /* 0x000000ffff097224 */ /* 0x000fc400000e0e03 */
[----:B------:R-:W-:Y:S01]  /*0870*/  FMUL R0, R0, UR4 ;  /* 0x0000000400007c20 */ /* 0x000fe20008400000 */
[----:B------:R-:W-:Y:S01]  /*0880*/  ULDC UR4, c[0x0][0x154] ;  /* 0x0000550000047ab9 */ /* 0x000fe20000000800 */
[----:B------:R-:W-:-:S03]  /*0890*/  IMAD.WIDE.U32 R6, R5, R16, R6 ;  /* 0x0000001005067225 */ /* 0x000fc600078e0006 */
[----:B------:R-:W2:Y:S01]  /*08a0*/  LDC R3, c[0x0][0x144] ;  /* 0x00005100ff037b82 */ /* 0x000ea20000000800 */
[----:B------:R-:W-:Y:S01]  /*08b0*/  IMAD R8, R9, R16, RZ ;  /* 0x0000001009087224 */ /* 0x000fe200078e02ff */
[----:B------:R-:W3:Y:S01]  /*08c0*/  F2I.U32.TRUNC.NTZ R0, R0 ;  /* 0x0000000000007305 */ /* 0x000ee2000020f000 */
[----:B------:R-:W-:Y:S02]  /*08d0*/  IMAD.MOV.U32 R9, RZ, RZ, -0x1 ;  /* 0xffffffffff097424 */ /* 0x000fe400078e00ff */
[----:B------:R-:W-:-:S03]  /*08e0*/  IMAD R5, R5, R17, R8 ;  /* 0x0000001105057224 */ /* 0x000fc600078e0208 */
[----:B------:R-:W4:Y:S01]  /*08f0*/  LDC R14, c[0x0][0x608] ;  /* 0x00018200ff0e7b82 */ /* 0x000f220000000800 */
[----:B------:R-:W-:Y:S01]  /*0900*/  IMAD.IADD R7, R7, 0x1, R5 ;  /* 0x0000000107077824 */ /* 0x000fe200078e0205 */
[----:B------:R-:W-:-:S04]  /*0910*/  I2FP.F32.U32 R5, R4 ;  /* 0x0000000400057245 */ /* 0x000fc80000201000 */
[-CC-:B0-----:R-:W-:Y:S02]  /*0920*/  SHF.R.U64 R12, R6, R10.reuse, R7.reuse ;  /* 0x0000000a060c7219 */ /* 0x181fe40000001207 */
[----:B------:R-:W0:Y:S01]  /*0930*/  LDC R8, c[0x0][0x658] ;  /* 0x00019600ff087b82 */ /* 0x000e220000000800 */
[----:B-1----:R-:W-:Y:S02]  /*0940*/  ISETP.NE.U32.AND P0, PT, R18, RZ, PT ;  /* 0x000000ff1200720c */ /* 0x002fe40003f05070 */
[----:B---3--:R-:W-:Y:S02]  /*0950*/  IADD3 R6, -R0, RZ, RZ ;  /* 0x000000ff00067210 */ /* 0x008fe40007ffe1ff */
[----:B------:R-:W-:Y:S02]  /*0960*/  ISETP.NE.AND.EX P0, PT, R19, RZ, PT, P0 ;  /* 0x000000ff1300720c */ /* 0x000fe40003f05300 */
[----:B------:R-:W-:Y:S01]  /*0970*/  SHF.R.U32.HI R7, RZ, R10, R7 ;  /* 0x0000000aff077219 */ /* 0x000fe20000011607 */
[----:B------:R-:W1:Y:S01]  /*0980*/  LDC R13, c[0x0][0x148] ;  /* 0x00005200ff0d7b82 */ /* 0x000e620000000800 */
[----:B--2---:R-:W-:-:S02]  /*0990*/  IMAD R0, R3, R6, R2 ;  /* 0x0000000603007224 */ /* 0x004fc400078e0202 */
[----:B------:R-:W-:-:S04]  /*09a0*/  FMUL R3, R5, UR4 ;  /* 0x0000000405037c20 */ /* 0x000fc80008400000 */
[----:B------:R2:W3:Y:S01]  /*09b0*/  F2I.U32.TRUNC.NTZ R11, R3 ;  /* 0x00000003000b7305 */ /* 0x0004e2000020f000 */
[----:B------:R-:W1:Y:S01]  /*09c0*/  LDC R17, c[0x0][0x600] ;  /* 0x00018000ff117b82 */ /* 0x000e620000000800 */
[-CC-:B----4-:R-:W-:Y:S02]  /*09d0*/  SHF.R.U32.HI R5, RZ, R14.reuse, R7.reuse ;  /* 0x0000000eff057219 */ /* 0x190fe40000011607 */
[----:B------:R-:W-:Y:S01]  /*09e0*/  SHF.R.U64 R23, R12, R14, R7 ;  /* 0x0000000e0c177219 */ /* 0x000fe20000001207 */
[----:B------:R-:W-:-:S04]  /*09f0*/  IMAD.MOV.U32 R7, RZ, RZ, 0x1 ;  /* 0x00000001ff077424 */ /* 0x000fc800078e00ff */
[----:B------:R-:W4:Y:S01]  /*0a00*/  LDC R16, c[0x0][0x648] ;  /* 0x00019200ff107b82 */ /* 0x000f220000000800 */
[-C--:B0-----:R-:W-:Y:S02]  /*0a10*/  SHF.L.U32 R2, R9, R8.reuse, RZ ;  /* 0x0000000809027219 */ /* 0x081fe400000006ff */
[-CC-:B------:R-:W-:Y:S02]  /*0a20*/  SHF.R.U32.HI R15, RZ, R8.reuse, R5.reuse ;  /* 0x00000008ff0f7219 */ /* 0x180fe40000011605 */
[----:B------:R-:W-:Y:S02]  /*0a30*/  SHF.R.U64 R14, R23, R8, R5 ;  /* 0x00000008170e7219 */ /* 0x000fe40000001205 */
[----:B------:R-:W-:Y:S01]  /*0a40*/  LOP3.LUT R10, RZ, R2, RZ, 0x33, !PT ;  /* 0x00000002ff0a7212 */ /* 0x000fe200078e33ff */
[----:B------:R-:W0:Y:S01]  /*0a50*/  LDC R21, c[0x0][0x638] ;  /* 0x00018e00ff157b82 */ /* 0x000e220000000800 */
[----:B------:R-:W-:Y:S01]  /*0a60*/  SHF.L.U32 R5, R7, R8, RZ ;  /* 0x0000000807057219 */ /* 0x000fe200000006ff */
[----:B--2---:R-:W-:Y:S01]  /*0a70*/  IMAD.MOV.U32 R3, RZ, RZ, R15 ;  /* 0x000000ffff037224 */ /* 0x004fe200078e000f */
[----:B------:R-:W-:-:S05]  /*0a80*/  MOV R2, R14 ;  /* 0x0000000e00027202 */ /* 0x000fca0000000f00 */
[----:B------:R-:W2:Y:S01]  /*0a90*/  LDC R22, c[0x0][0x610] ;  /* 0x00018400ff167b82 */ /* 0x000ea20000000800 */
[----:B---3--:R-:W-:Y:S05]  /*0aa0*/  @!P0 BRA `(.L_x_6) ;  /* 0x0000000000288947 */ /* 0x008fea0003800000 */
[----:B------:R-:W3:Y:S02]  /*0ab0*/  LDC R9, c[0x0][0x64c] ;  /* 0x00019300ff097b82 */ /* 0x000ee40000000800 */
[----:B---3--:R-:W-:-:S05]  /*0ac0*/  IADD3 R9, P0, R14, R9, RZ ;  /* 0x000000090e097210 */ /* 0x008fca0007f1e0ff */
        /* <DEDUP_REMOVED lines=8> */
.L_x_6:
[----:B----4-:R-:W-:Y:S01]  /*0b50*/  SHF.R.U64 R2, R2, R16, R3 ;  /* 0x0000001002027219 */ /* 0x010fe20000001203 */
[----:B------:R-:W-:Y:S01]  /*0b60*/  IMAD.MOV R11, RZ, RZ, -R11 ;  /* 0x000000ffff0b7224 */ /* 0x000fe200078e0a0b */
[----:B------:R-:W-:Y:S02]  /*0b70*/  LOP3.LUT R10, R23, R10, RZ, 0xc0, !PT ;  /* 0x0000000a170a7212 */ /* 0x000fe400078ec0ff */
[----:B-1----:R-:W-:Y:S01]  /*0b80*/  IADD3 R3, R17, -0x1, RZ ;  /* 0xffffffff11037810 */ /* 0x002fe20007ffe0ff */
[----:B------:R-:W-:Y:S02]  /*0b90*/  IMAD.MOV R6, RZ, RZ, -R2 ;  /* 0x000000ffff067224 */ /* 0x000fe400078e0a02 */
[----:B------:R-:W-:Y:S01]  /*0ba0*/  IMAD R5, R5, R2, R10 ;  /* 0x0000000205057224 */ /* 0x000fe200078e020a */
[----:B------:R-:W-:Y:S01]  /*0bb0*/  LOP3.LUT R3, R12, R3, RZ, 0xc0, !PT ;  /* 0x000000030c037212 */ /* 0x000fe200078ec0ff */
[----:B------:R-:W-:Y:S02]  /*0bc0*/  @P3 IMAD R0, R13, R11, R4 ;  /* 0x0000000b0d003224 */ /* 0x000fe400078e0204 */
[----:B0-----:R-:W-:-:S02]  /*0bd0*/  IMAD R2, R6, R21, R14 ;  /* 0x0000001506027224 */ /* 0x001fc400078e020e */
[----:B--2---:R-:W-:Y:S02]  /*0be0*/  IMAD R22, R5, R22, R0 ;  /* 0x0000001605167224 */ /* 0x004fe400078e0200 */
[----:B------:R-:W-:Y:S02]  /*0bf0*/  IMAD R3, R2, R17, R3 ;  /* 0x0000001102037224 */ /* 0x000fe400078e0203 */
[----:B------:R-:W-:-:S03]  /*0c00*/  IMAD.MOV.U32 R0, RZ, RZ, 0x1 ;  /* 0x00000001ff007424 */ /* 0x000fc600078e00ff */
[----:B------:R-:W-:Y:S02]  /*0c10*/  SEL R19, R3, R22, !P3 ;  /* 0x0000001603137207 */ /* 0x000fe40005800000 */
[----:B------:R-:W-:-:S07]  /*0c20*/  SEL R22, R22, R3, !P3 ;  /* 0x0000000316167207 */ /* 0x000fce0005800000 */
.L_x_4:
[----:B------:R-:W-:-:S08]  /*0c30*/  NOP ;  /* 0x0000000000007918 */ /* 0x000fd00000000000 */
[----:B------:R-:W0:Y:S02]  /*0c40*/  USETMAXREG.TRY_ALLOC.CTAPOOL UP0, 0xe8 ;  /* 0x000000e8000079c8 */ /* 0x000e240008000600 */
[----:B0-----:R-:W-:-:S13]  /*0c50*/  PLOP3.LUT P0, PT, PT, PT, UP0, 0x80, 0x0 ;  /* 0x000000000000781c */ /* 0x001fda0003f0f008 */
[----:B------:R-:W-:Y:S05]  /*0c60*/  @!P0 BRA `(.L_x_4) ;  /* 0xfffffffc00f08947 */ /* 0x000fea000383ffff */
[----:B------:R-:W-:Y:S01]  /*0c70*/  ULDC.64 UR4, c[0x0][0x598] ;  /* 0x0001660000047ab9 */ /* 0x000fe20000000a00 */
[----:B------:R-:W-:Y:S01]  /*0c80*/  ULDC.64 UR36, c[0x0][0x208] ;  /* 0x0000820000247ab9 */ /* 0x000fe20000000a00 */
[----:B------:R-:W-:-:S04]  /*0c90*/  ISETP.NE.U32.AND P0, PT, RZ, UR4, PT ;  /* 0x00000004ff007c0c */ /* 0x000fc8000bf05070 */
[----:B------:R-:W-:-:S13]  /*0ca0*/  ISETP.NE.AND.EX P0, PT, RZ, UR5, PT, P0 ;  /* 0x00000005ff007c0c */ /* 0x000fda000bf05300 */
[----:B------:R-:W-:Y:S05]  /*0cb0*/  @!P0 BRA `(.L_x_7) ;  /* 0x00000000001c8947 */ /* 0x000fea0003800000 */
[----:B------:R-:W0:Y:S02]  /*0cc0*/  LDC.64 R2, c[0x0][0x598] ;  /* 0x00016600ff027b82 */ /* 0x000e240000000a00 */
[----:B0-----:R-:W2:Y:S02]  /*0cd0*/  LDG.E.64 R2, desc[UR36][R2.64] ;  /* 0x0000002402027981 */ /* 0x001ea4000c1e1b00 */
[----:B--2---:R-:W-:-:S04]  /*0ce0*/  ISETP.NE.U32.AND P0, PT, R2, RZ, PT ;  /* 0x000000ff0200720c */ /* 0x004fc80003f05070 */
[----:B------:R-:W-:-:S13]  /*0cf0*/  ISETP.NE.AND.EX P0, PT, R3, RZ, PT, P0 ;  /* 0x000000ff0300720c */ /* 0x000fda0003f05300 */
[----:B------:R-:W-:Y:S05]  /*0d00*/  @!P0 BRA `(.L_x_7) ;  /* 0x0000000000088947 */ /* 0x000fea0003800000 */
[----:B------:R0:W5:Y:S01]  /*0d10*/  LD.E R17, desc[UR36][R2.64] ;  /* 0x0000002402117980 */ /* 0x000162000c101900 */
[----:B------:R-:W-:Y:S05]  /*0d20*/  BRA `(.L_x_8) ;  /* 0x0000000000247947 */ /* 0x000fea0003800000 */
.L_x_7:
[----:B------:R-:W-:Y:S02]  /*0d30*/  ULDC.64 UR4, c[0x0][0x588] ;  /* 0x0001620000047ab9 */ /* 0x000fe40000000a00 */
[----:B------:R-:W-:-:S04]  /*0d40*/  ISETP.NE.U32.AND P0, PT, RZ, UR4, PT ;  /* 0x00000004ff007c0c */ /* 0x000fc8000bf05070 */
[----:B------:R-:W-:-:S13]  /*0d50*/  ISETP.NE.AND.EX P0, PT, RZ, UR5, PT, P0 ;  /* 0x00000005ff007c0c */ /* 0x000fda000bf05300 */
[----:B------:R-:W-:Y:S05]  /*0d60*/  @!P0 BRA `(.L_x_9) ;  /* 0x00000000000c8947 */ /* 0x000fea0003800000 */
[----:B------:R-:W0:Y:S02]  /*0d70*/  LDC.64 R2, c[0x0][0x588] ;  /* 0x00016200ff027b82 */ /* 0x000e240000000a00 */
[----:B0-----:R1:W5:Y:S01]  /*0d80*/  LDG.E R17, desc[UR36][R2.64] ;  /* 0x0000002402117981 */ /* 0x001362000c1e1900 */
[----:B------:R-:W-:Y:S05]  /*0d90*/  BRA `(.L_x_8) ;  /* 0x0000000000087947 */ /* 0x000fea0003800000 */
.L_x_9:
[----:B------:R-:W-:Y:S02]  /*0da0*/  ULDC UR4, c[0x0][0x580] ;  /* 0x0001600000047ab9 */ /* 0x000fe40000000800 */
[----:B------:R-:W-:-:S07]  /*0db0*/  MOV R17, UR4 ;  /* 0x0000000400117c02 */ /* 0x000fce0008000f00 */
.L_x_8:
[----:B------:R-:W-:Y:S02]  /*0dc0*/  ULDC.64 UR4, c[0x0][0x5a0] ;  /* 0x0001680000047ab9 */ /* 0x000fe40000000a00 */
[----:B------:R-:W-:-:S04]  /*0dd0*/  ISETP.NE.U32.AND P0, PT, RZ, UR4, PT ;  /* 0x00000004ff007c0c */ /* 0x000fc8000bf05070 */
[----:B------:R-:W-:-:S13]  /*0de0*/  ISETP.NE.AND.EX P0, PT, RZ, UR5, PT, P0 ;  /* 0x00000005ff007c0c */ /* 0x000fda000bf05300 */
[----:B------:R-:W-:Y:S05]  /*0df0*/  @!P0 BRA `(.L_x_10) ;  /* 0x00000000001c8947 */ /* 0x000fea0003800000 */
[----:B01----:R-:W0:Y:S02]  /*0e00*/  LDC.64 R2, c[0x0][0x5a0] ;  /* 0x00016800ff027b82 */ /* 0x003e240000000a00 */
[----:B0-----:R-:W2:Y:S02]  /*0e10*/  LDG.E.64 R2, desc[UR36][R2.64] ;  /* 0x0000002402027981 */ /* 0x001ea4000c1e1b00 */
[----:B--2---:R-:W-:-:S04]  /*0e20*/  ISETP.NE.U32.AND P0, PT, R2, RZ, PT ;  /* 0x000000ff0200720c */ /* 0x004fc80003f05070 */
[----:B------:R-:W-:-:S13]  /*0e30*/  ISETP.NE.AND.EX P0, PT, R3, RZ, PT, P0 ;  /* 0x000000ff0300720c */ /* 0x000fda0003f05300 */
[----:B------:R-:W-:Y:S05]  /*0e40*/  @!P0 BRA `(.L_x_10) ;  /* 0x0000000000088947 */ /* 0x000fea0003800000 */
[----:B------:R0:W5:Y:S01]  /*0e50*/  LD.E R18, desc[UR36][R2.64] ;  /* 0x0000002402127980 */ /* 0x000162000c101900 */
[----:B------:R-:W-:Y:S05]  /*0e60*/  BRA `(.L_x_11) ;  /* 0x0000000000247947 */ /* 0x000fea0003800000 */
.L_x_10:
[----:B------:R-:W-:Y:S02]  /*0e70*/  ULDC.64 UR4, c[0x0][0x590] ;  /* 0x0001640000047ab9 */ /* 0x000fe40000000a00 */
[----:B------:R-:W-:-:S04]  /*0e80*/  ISETP.NE.U32.AND P0, PT, RZ, UR4, PT ;  /* 0x00000004ff007c0c */ /* 0x000fc8000bf05070 */
[----:B------:R-:W-:-:S13]  /*0e90*/  ISETP.NE.AND.EX P0, PT, RZ, UR5, PT, P0 ;  /* 0x00000005ff007c0c */ /* 0x000fda000bf05300 */
[----:B------:R-:W-:Y:S05]  /*0ea0*/  @!P0 BRA `(.L_x_12) ;  /* 0x00000000000c8947 */ /* 0x000fea0003800000 */
[----:B01----:R-:W0:Y:S02]  /*0eb0*/  LDC.64 R2, c[0x0][0x590] ;  /* 0x00016400ff027b82 */ /* 0x003e240000000a00 */
[----:B0-----:R1:W5:Y:S01]  /*0ec0*/  LDG.E R18, desc[UR36][R2.64] ;  /* 0x0000002402127981 */ /* 0x001362000c1e1900 */
[----:B------:R-:W-:Y:S05]  /*0ed0*/  BRA `(.L_x_11) ;  /* 0x0000000000087947 */ /* 0x000fea0003800000 */
.L_x_12:
[----:B------:R-:W-:Y:S02]  /*0ee0*/  ULDC UR4, c[0x0][0x584] ;  /* 0x0001610000047ab9 */ /* 0x000fe40000000800 */
[----:B------:R-:W-:-:S07]  /*0ef0*/  IMAD.U32 R18, RZ, RZ, UR4 ;  /* 0x00000004ff127e24 */ /* 0x000fce000f8e00ff */
.L_x_11:
[----:B------:R-:W-:-:S13]  /*0f00*/  LOP3.LUT P0, RZ, R0, 0xff, RZ, 0xc0, !PT ;  /* 0x000000ff00ff7812 */ /* 0x000fda000780c0ff */
[----:B------:R-:W-:Y:S05]  /*0f10*/  @!P0 EXIT ;  /* 0x000000000000894d */ /* 0x000fea0003800000 */
[----:B------:R-:W-:Y:S01]  /*0f20*/  ULDC UR4, c[0x0][0x28c] ;  /* 0x0000a30000047ab9 */ /* 0x000fe20000000800 */
[----:B------:R-:W-:Y:S01]  /*0f30*/  UMOV UR38, URZ ;  /* 0x0000003f00267c82 */ /* 0x000fe20008000000 */
[----:B------:R-:W-:Y:S01]  /*0f40*/  UIADD3 UR4, UR4, 0x7f, URZ ;  /* 0x0000007f04047890 */ /* 0x000fe2000fffe03f */
[----:B------:R-:W-:-:S03]  /*0f50*/  UMOV UR39, URZ ;  /* 0x0000003f00277c82 */ /* 0x000fc60008000000 */
[----:B------:R-:W-:-:S04]  /*0f60*/  USHF.R.S32.HI UR5, URZ, 0x1f, UR4 ;  /* 0x0000001f3f057899 */ /* 0x000fc80008011404 */
[----:B------:R-:W-:-:S04]  /*0f70*/  ULEA.HI UR5, UR5, UR4, URZ, 0x7 ;  /* 0x0000000405057291 */ /* 0x000fc8000f8f383f */
[----:B------:R-:W-:-:S12]  /*0f80*/  USHF.R.S32.HI UR40, URZ, 0x7, UR5 ;  /* 0x000000073f287899 */ /* 0x000fd80008011405 */
.L_x_546:
[----:B--2---:R-:W2:Y:S01]  /*0f90*/  S2R R0, SR_TID.X ;  /* 0x0000000000007919 */ /* 0x004ea20000002100 */
[----:B---3--:R-:W3:Y:S01]  /*0fa0*/  S2UR UR7, SR_CgaCtaId ;  /* 0x00000000000779c3 */ /* 0x008ee20000008800 */
[----:B------:R-:W-:Y:S02]  /*0fb0*/  UMOV UR6, 0x400 ;  /* 0x0000040000067882 */ /* 0x000fe40000000000 */
[----:B---3--:R-:W-:Y:S01]  /*0fc0*/  ULEA UR6, UR7, UR6, 0x18 ;  /* 0x0000000607067291 */ /* 0x008fe2000f8ec03f */
[----:B--2---:R-:W-:-:S04]  /*0fd0*/  LOP3.LUT R0, R0, 0x80, RZ, 0xc0, !PT ;  /* 0x0000008000007812 */ /* 0x004fc800078ec0ff */
[----:B------:R-:W-:-:S06]  /*0fe0*/  SHF.R.U32.HI R0, RZ, 0x7, R0 ;  /* 0x00000007ff007819 */ /* 0x000fcc0000011600 */
[----:B------:R-:W2:Y:S02]  /*0ff0*/  SHFL.IDX PT, R0, R0, RZ, 0x1f ;  /* 0x00001fff00007589 */ /* 0x000ea400000e0000 */
[----:B--2---:R-:W-:-:S13]  /*1000*/  R2UR UR4, R0 ;  /* 0x00000000000472ca */ /* 0x004fda00000e0000 */
[----:B------:R-:W-:-:S04]  /*1010*/  ULEA.HI UR5, UR4, UR4, URZ, 0x1 ;  /* 0x0000000404057291 */ /* 0x000fc8000f8f083f */
[----:B------:R-:W-:-:S04]  /*1020*/  ULOP3.LUT UR5, UR5, 0x7fffe, URZ, 0xc0, !UPT ;  /* 0x0007fffe05057892 */ /* 0x000fc8000f8ec03f */
[----:B------:R-:W-:-:S03]  /*1030*/  UIADD3 UR5, UR4, -UR5, URZ ;  /* 0x8000000504057290 */ /* 0x000fc6000fffe03f */
[----:B------:R-:W-:Y:S01]  /*1040*/  ULDC UR4, c[0x0][0x28c] ;  /* 0x0000a30000047ab9 */ /* 0x000fe20000000800 */
[----:B------:R-:W-:Y:S01]  /*1050*/  ULEA UR5, UR5, UR6, 0xd ;  /* 0x0000000605057291 */ /* 0x000fe2000f8e683f */
[----:B------:R-:W-:-:S03]  /*1060*/  ISETP.LT.AND P0, PT, RZ, UR4, PT ;  /* 0x00000004ff007c0c */ /* 0x000fc6000bf01270 */
[----:B------:R-:W-:-:S04]  /*1070*/  UIADD3 UR5, UR5, 0x100, URZ ;  /* 0x0000010005057890 */ /* 0x000fc8000fffe03f */
[----:B------:R-:W-:-:S04]  /*1080*/  USHF.R.U32.HI UR5, URZ, 0x4, UR5 ;  /* 0x000000043f057899 */ /* 0x000fc80008011605 */
[----:B------:R-:W-:-:S04]  /*1090*/  ULOP3.LUT UR5, UR5, 0x3fff, URZ, 0xc0, !UPT ;  /* 0x00003fff05057892 */ /* 0x000fc8000f8ec03f */
[----:B------:R-:W-:Y:S01]  /*10a0*/  ULOP3.LUT UR41, UR5, 0x10000, URZ, 0xfc, !UPT ;  /* 0x0001000005297892 */ /* 0x000fe2000f8efc3f */
[----:B-1--4-:R-:W-:Y:S11]  /*10b0*/  @P0 BRA `(.L_x_13) ;  /* 0x0000000000400947 */ /* 0x012ff60003800000 */
[----:B------:R-:W-:Y:S01]  /*10c0*/  MOV R0, 0x0 ;  /* 0x0000000000007802 */ /* 0x000fe20000000f00 */
[----:B------:R-:W-:Y:S01]  /*10d0*/  ULDC.64 UR4, c[0x4][0x68] ;  /* 0x01001a0000047ab9 */ /* 0x000fe20000000a00 */
[----:B------:R-:W-:Y:S01]  /*10e0*/  ULDC.64 UR6, c[0x4][0x8] ;  /* 0x0100020000067ab9 */ /* 0x000fe20000000a00 */
[----:B------:R-:W-:Y:S01]  /*10f0*/  IMAD.U32 R4, RZ, RZ, UR4 ;  /* 0x00000004ff047e24 */ /* 0x000fe2000f8e00ff */
[----:B01----:R0:W1:Y:S01]  /*1100*/  LDC.64 R2, c[0x4][R0] ;  /* 0x0100000000027b82 */ /* 0x0030620000000a00 */
[----:B------:R-:W-:Y:S01]  /*1110*/  MOV R5, UR5 ;  /* 0x0000000500057c02 */ /* 0x000fe20008000f00 */
[----:B------:R-:W-:Y:S01]  /*1120*/  ULDC.64 UR4, c[0x4][0x70] ;  /* 0x01001c0000047ab9 */ /* 0x000fe20000000a00 */
[----:B------:R-:W-:Y:S01]  /*1130*/  MOV R10, UR6 ;  /* 0x00000006000a7c02 */ /* 0x000fe20008000f00 */
[----:B------:R-:W-:Y:S01]  /*1140*/  IMAD.U32 R6, RZ, RZ, UR4 ;  /* 0x00000004ff067e24 */ /* 0x000fe2000f8e00ff */
[----:B------:R-:W-:Y:S01]  /*1150*/  MOV R12, 0x1 ;  /* 0x00000001000c7802 */ /* 0x000fe20000000f00 */
[----:B------:R-:W-:-:S02]  /*1160*/  IMAD.U32 R7, RZ, RZ, UR5 ;  /* 0x00000005ff077e24 */ /* 0x000fc4000f8e00ff */
[----:B------:R-:W-:Y:S02]  /*1170*/  IMAD.U32 R11, RZ, RZ, UR7 ;  /* 0x00000007ff0b7e24 */ /* 0x000fe4000f8e00ff */
[----:B------:R-:W-:Y:S02]  /*1180*/  IMAD.MOV.U32 R8, RZ, RZ, 0x1e1 ;  /* 0x000001e1ff087424 */ /* 0x000fe400078e00ff */
[----:B0-----:R-:W-:-:S07]  /*1190*/  IMAD.MOV.U32 R13, RZ, RZ, RZ ;  /* 0x000000ffff0d7224 */ /* 0x001fce00078e00ff */
[----:B------:R-:W-:-:S07]  /*11a0*/  LEPC R20, `(.L_x_13) ;  /* 0x000000001014794e */ /* 0x000fce0000000000 */
[----:B-1---5:R-:W-:Y:S05]  /*11b0*/  CALL.ABS.NOINC R2 ;  /* 0x0000000002007343 */ /* 0x022fea0003c00000 */
.L_x_13:
[----:B01----:R-:W2:Y:S02]  /*11c0*/  LDL R2, [R1+0x200] ;  /* 0x0002000001027983 */ /* 0x003ea40000100800 */
[----:B--2---:R-:W-:-:S04]  /*11d0*/  LOP3.LUT R0, R2, 0x1, RZ, 0xfc, !PT ;  /* 0x0000000102007812 */ /* 0x004fc800078efcff */
[----:B------:R-:W-:-:S13]  /*11e0*/  ISETP.NE.AND P0, PT, R0, 0x3, PT ;  /* 0x000000030000780c */ /* 0x000fda0003f05270 */
[----:B------:R-:W-:Y:S05]  /*11f0*/  @!P0 BRA `(.L_x_14) ;  /* 0x0000000000048947 */ /* 0x000fea0003800000 */
[----:B------:R-:W-:Y:S01]  /*1200*/  BPT.TRAP 0x1 ;  /* 0x000000040000795c */ /* 0x000fe20000300000 */
.L_x_14:
[----:B------:R-:W0:Y:S01]  /*1210*/  S2UR UR5, SR_CgaCtaId ;  /* 0x00000000000579c3 */ /* 0x000e220000008800 */
[----:B------:R-:W-:Y:S01]  /*1220*/  UMOV UR4, 0x400 ;  /* 0x0000040000047882 */ /* 0x000fe20000000000 */
[----:B------:R-:W-:Y:S01]  /*1230*/  IMAD.U32 R3, RZ, RZ, UR39 ;  /* 0x00000027ff037e24 */ /* 0x000fe2000f8e00ff */
[----:B------:R-:W-:-:S04]  /*1240*/  MOV R2, UR38 ;  /* 0x0000002600027c02 */ /* 0x000fc80008000f00 */
[----:B------:R-:W-:Y:S01]  /*1250*/  SHF.L.U32 R2, R2, 0x1f, RZ ;  /* 0x0000001f02027819 */ /* 0x000fe200000006ff */
[----:B0-----:R-:W-:-:S06]  /*1260*/  ULEA UR4, UR5, UR4, 0x18 ;  /* 0x0000000405047291 */ /* 0x001fcc000f8ec03f */
[----:B------:R-:W-:-:S04]  /*1270*/  IMAD.U32 R0, RZ, RZ, UR4 ;  /* 0x00000004ff007e24 */ /* 0x000fc8000f8e00ff */
[----:B------:R-:W-:-:S04]  /*1280*/  IMAD R3, R3, 0x8, R0 ;  /* 0x0000000803037824 */ /* 0x000fc800078e0200 */
[----:B------:R0:W1:Y:S01]  /*1290*/  SYNCS.PHASECHK.TRANS64.TRYWAIT P1, [R3+URZ], R2 ;  /* 0x00000002030075a7 */ /* 0x000062000802017f */
[----:B------:R-:W-:Y:S05]  /*12a0*/  @!P0 BRA `(.L_x_15) ;  /* 0x0000000000048947 */ /* 0x000fea0003800000 */
[----:B------:R-:W-:Y:S01]  /*12b0*/  BPT.TRAP 0x1 ;  /* 0x000000040000795c */ /* 0x000fe20000300000 */
.L_x_15:
[----:B-1----:R-:W-:Y:S05]  /*12c0*/  @P1 BRA `(.L_x_16) ;  /* 0x0000000000081947 */ /* 0x002fea0003800000 */
[----:B------:R-:W1:Y:S02]  /*12d0*/  SYNCS.PHASECHK.TRANS64.TRYWAIT P1, [R3+URZ], R2 ;  /* 0x00000002030075a7 */ /* 0x000e64000802017f */
[----:B-1----:R-:W-:Y:S05]  /*12e0*/  @!P1 BRA `(.L_x_17) ;  /* 0x00000170006c9947 */ /* 0x002fea0003800000 */
.L_x_16:
[----:B------:R-:W-:-:S04]  /*12f0*/  UISETP.LT.AND UP0, UPT, UR40, 0x1, UPT ;  /* 0x000000012800788c */ /* 0x000fc8000bf01270 */
[----:B------:R-:W-:-:S06]  /*1300*/  USEL UR4, UR40, 0x1, UP0 ;  /* 0x0000000128047887 */ /* 0x000fcc0008000000 */
[----:B------:R-:W-:Y:S01]  /*1310*/  MOV R4, UR4 ;  /* 0x0000000400047c02 */ /* 0x000fe20008000f00 */
[----:B------:R-:W-:Y:S05]  /*1320*/  WARPSYNC.ALL ;  /* 0x0000000000007948 */ /* 0x000fea0003800000 */
[----:B------:R-:W-:-:S04]  /*1330*/  IADD3 R4, -R4, UR40, RZ ;  /* 0x0000002804047c10 */ /* 0x000fc8000fffe1ff */
[----:B------:R-:W-:Y:S02]  /*1340*/  ISETP.GE.AND P1, PT, R4, 0x1, PT ;  /* 0x000000010400780c */ /* 0x000fe40003f26270 */
[----:B------:R-:W-:Y:S01]  /*1350*/  R2UR UR4, R0 ;  /* 0x00000000000472ca */ /* 0x000fe200000e0000 */
[----:B------:R-:W-:Y:S01]  /*1360*/  UIMAD UR5, UR39, 0x600, UR41 ;  /* 0x00000600270578a4 */ /* 0x000fe2000f8e0229 */
[----:B------:R-:W-:Y:S01]  /*1370*/  WARPGROUP.ARRIVE ;  /* 0x00000000000079c5 */ /* 0x000fe20000000000 */
[----:B------:R-:W-:Y:S01]  /*1380*/  UMOV UR9, 0x40000040 ;  /* 0x4000004000097882 */ /* 0x000fe20000000000 */
[----:B------:R-:W-:Y:S01]  /*1390*/  UMOV UR11, 0x40000040 ;  /* 0x40000040000b7882 */ /* 0x000fe20000000000 */
[----:B------:R-:W-:Y:S03]  /*13a0*/  STL [R1+0x2f8], R22 ;  /* 0x0002f81601007387 */ /* 0x000fe60000100800 */
[----:B------:R-:W-:Y:S01]  /*13b0*/  UMOV UR8, UR5 ;  /* 0x0000000500087c82 */ /* 0x000fe20008000000 */
[----:B------:R-:W-:Y:S04]  /*13c0*/  STL [R1+0x2f4], R19 ;  /* 0x0002f41301007387 */ /* 0x000fe80000100800 */
[----:B------:R-:W-:Y:S01]  /*13d0*/  UIADD3 UR4, UR4, 0x18100, URZ ;  /* 0x0001810004047890 */ /* 0x000fe2000fffe03f */
[----:B-----5:R2:W-:Y:S03]  /*13e0*/  STL [R1+0x2f0], R18 ;  /* 0x0002f01201007387 */ /* 0x0205e60000100800 */
[----:B------:R-:W-:Y:S01]  /*13f0*/  USHF.R.U32.HI UR4, URZ, 0x4, UR4 ;  /* 0x000000043f047899 */ /* 0x000fe20008011604 */
[----:B------:R3:W-:Y:S03]  /*1400*/  STL [R1+0x2ec], R17 ;  /* 0x0002ec1101007387 */ /* 0x0007e60000100800 */
[----:B------:R-:W-:Y:S01]  /*1410*/  ULOP3.LUT UR4, UR4, 0x3fff, URZ, 0xc0, !UPT ;  /* 0x00003fff04047892 */ /* 0x000fe2000f8ec03f */
[----:B------:R4:W-:Y:S03]  /*1420*/  STL [R1+0x2e8], R16 ;  /* 0x0002e81001007387 */ /* 0x0009e60000100800 */
[----:B------:R-:W-:Y:S01]  /*1430*/  ULOP3.LUT UR4, UR4, 0x10000, URZ, 0xfc, !UPT ;  /* 0x0001000004047892 */ /* 0x000fe2000f8efc3f */
[----:B------:R4:W-:Y:S03]  /*1440*/  STL [R1+0x2e4], R4 ;  /* 0x0002e40401007387 */ /* 0x0009e60000100800 */
[----:B------:R-:W-:Y:S01]  /*1450*/  ULEA UR6, UR39, UR4, 0xb ;  /* 0x0000000427067291 */ /* 0x000fe2000f8e583f */
[----:B------:R4:W-:Y:S06]  /*1460*/  STL [R1+0x2fc], R0 ;  /* 0x0002fc0001007387 */ /* 0x0009ec0000100800 */
[----:B------:R-:W-:-:S02]  /*1470*/  UMOV UR10, UR6 ;  /* 0x00000006000a7c82 */ /* 0x000fc40008000000 */
[----:B------:R-:W-:Y:S01]  /*1480*/  IGMMA.64x256x32.S8.S8 R24, gdesc[UR8], RZ, !UPT, gsb0 ;  /* 0x06600000081879f1 */ /* 0x000fe2000c0410ff */
[----:B------:R-:W-:Y:S01]  /*1490*/  UIADD3 UR8, UR5, 0x400, URZ ;  /* 0x0000040005087890 */ /* 0x000fe2000fffe03f */
[----:B------:R-:W-:Y:S01]  /*14a0*/  UMOV UR9, 0x40000040 ;  /* 0x4000004000097882 */ /* 0x000fe20000000000 */
[----:B------:R-:W-:Y:S02]  /*14b0*/  WARPGROUP.DEPBAR.LE gsb0, 0x0 ;  /* 0x00008000000079c5 */ /* 0x000fe40000010000 */
[----:B------:R-:W-:Y:S01]  /*14c0*/  STL.64 [R1], R24 ;  /* 0x0000001801007387 */ /* 0x000fe20000100a00 */
[----:B------:R-:W-:Y:S01]  /*14d0*/  IMAD.MOV.U32 R227, RZ, RZ, R54 ;  /* 0x000000ffffe37224 */ /* 0x000fe200078e0036 */
[----:B------:R-:W-:Y:S01]  /*14e0*/  MOV R225, R56 ;  /* 0x0000003800e17202 */ /* 0x000fe20000000f00 */
[----:B------:R-:W-:Y:S01]  /*14f0*/  IMAD.MOV.U32 R226, RZ, RZ, R55 ;  /* 0x000000ffffe27224 */ /* 0x000fe200078e0037 */
[----:B------:R-:W-:Y:S01]  /*1500*/  STL.64 [R1+0x8], R26 ;  /* 0x0000081a01007387 */ /* 0x000fe20000100a00 */
        /* <DEDUP_REMOVED lines=75> */
[----:B--2---:R-:W-:Y:S01]  /*19c0*/  MOV R18, R134 ;  /* 0x0000008600127202 */ /* 0x004fe20000000f00 */
        /* <DEDUP_REMOVED lines=9> */
[----:B01----:R-:W-:Y:S01]  /*1a60*/  MOV R3, R149 ;  /* 0x0000009500037202 */ /* 0x003fe20000000f00 */
[----:B------:R-:W-:Y:S01]  /*1a70*/  IMAD.MOV.U32 R197, RZ, RZ, R121 ;  /* 0x000000ffffc57224 */ /* 0x000fe200078e0079 */
[----:B------:R0:W-:Y:S01]  /*1a80*/  STL.64 [R1+0x70], R52 ;  /* 0x0000703401007387 */ /* 0x0001e20000100a00 */
[----:B------:R-:W-:-:S02]  /*1a90*/  IMAD.MOV.U32 R199, RZ, RZ, R123 ;  /* 0x000000ffffc77224 */ /* 0x000fc400078e007b */
[----:B------:R-:W-:Y:S01]  /*1aa0*/  IMAD.MOV.U32 R200, RZ, RZ, R124 ;  /* 0x000000ffffc87224 */ /* 0x000fe200078e007c */
[----:B------:R-:W-:Y:S01]  /*1ab0*/  STL [R1+0x5d0], R154 ;  /* 0x0005d09a01007387 */ /* 0x000fe20000100800 */
[----:B------:R-:W-:Y:S02]  /*1ac0*/  IMAD.MOV.U32 R202, RZ, RZ, R126 ;  /* 0x000000ffffca7224 */ /* 0x000fe400078e007e */
[----:B------:R-:W-:Y:S02]  /*1ad0*/  IMAD.MOV.U32 R203, RZ, RZ, R127 ;  /* 0x000000ffffcb7224 */ /* 0x000fe400078e007f */
[----:B------:R-:W-:Y:S02]  /*1ae0*/  IMAD.MOV.U32 R23, RZ, RZ, R129 ;  /* 0x000000ffff177224 */ /* 0x000fe400078e0081 */
[----:B------:R-:W-:Y:S02]  /*1af0*/  IMAD.MOV.U32 R22, RZ, RZ, R130 ;  /* 0x000000ffff167224 */ /* 0x000fe400078e0082 */
[----:B------:R-:W-:-:S02]  /*1b00*/  IMAD.MOV.U32 R20, RZ, RZ, R132 ;  /* 0x000000ffff147224 */ /* 0x000fc400078e0084 */
[----:B------:R-:W-:Y:S02]  /*1b10*/  IMAD.MOV.U32 R19, RZ, RZ, R133 ;  /* 0x000000ffff137224 */ /* 0x000fe400078e0085 */
[----:B---3--:R-:W-:Y:S02]  /*1b20*/  IMAD.MOV.U32 R17, RZ, RZ, R135 ;  /* 0x000000ffff117224 */ /* 0x008fe400078e0087 */
[----:B----4-:R-:W-:Y:S02]  /*1b30*/  IMAD.MOV.U32 R16, RZ, RZ, R136 ;  /* 0x000000ffff107224 */ /* 0x010fe400078e0088 */
[----:B------:R-:W-:Y:S02]  /*1b40*/  IMAD.MOV.U32 R14, RZ, RZ, R138 ;  /* 0x000000ffff0e7224 */ /* 0x000fe400078e008a */
[----:B------:R-:W-:Y:S02]  /*1b50*/  IMAD.MOV.U32 R13, RZ, RZ, R139 ;  /* 0x000000ffff0d7224 */ /* 0x000fe400078e008b */
[----:B------:R-:W-:-:S02]  /*1b60*/  IMAD.MOV.U32 R11, RZ, RZ, R141 ;  /* 0x000000ffff0b7224 */ /* 0x000fc400078e008d */
[----:B------:R-:W-:Y:S02]  /*1b70*/  IMAD.MOV.U32 R10, RZ, RZ, R142 ;  /* 0x000000ffff0a7224 */ /* 0x000fe400078e008e */
[----:B------:R-:W-:Y:S02]  /*1b80*/  IMAD.MOV.U32 R8, RZ, RZ, R144 ;  /* 0x000000ffff087224 */ /* 0x000fe400078e0090 */
[----:B------:R-:W-:Y:S02]  /*1b90*/  IMAD.MOV.U32 R7, RZ, RZ, R145 ;  /* 0x000000ffff077224 */ /* 0x000fe400078e0091 */
[----:B------:R-:W-:Y:S02]  /*1ba0*/  IMAD.MOV.U32 R5, RZ, RZ, R147 ;  /* 0x000000ffff057224 */ /* 0x000fe400078e0093 */
[----:B------:R-:W-:Y:S02]  /*1bb0*/  IMAD.MOV.U32 R4, RZ, RZ, R148 ;  /* 0x000000ffff047224 */ /* 0x000fe400078e0094 */
[----:B------:R-:W-:-:S02]  /*1bc0*/  IMAD.MOV.U32 R2, RZ, RZ, R150 ;  /* 0x000000ffff027224 */ /* 0x000fc400078e0096 */
[----:B------:R-:W-:Y:S02]  /*1bd0*/  IMAD.MOV.U32 R0, RZ, RZ, R151 ;  /* 0x000000ffff007224 */ /* 0x000fe400078e0097 */
[----:B0-----:R-:W-:-:S06]  /*1be0*/  WARPGROUP.ARRIVE ;  /* 0x00000000000079c5 */ /* 0x001fcc0000000000 */
[----:B------:R-:W-:Y:S03]  /*1bf0*/  IGMMA.64x256x32.S8.S8 R24, gdesc[UR8], RZ, !UPT, gsb0 ;  /* 0x06600000081879f1 */ /* 0x000fe6000c0410ff */
[----:B------:R-:W-:Y:S02]  /*1c00*/  WARPGROUP.DEPBAR.LE gsb0, 0x0 ;  /* 0x00008000000079c5 */ /* 0x000fe40000010000 */
[----:B------:R-:W-:Y:S04]  /*1c10*/  STL.64 [R1+0x5c8], R150 ;  /* 0x0005c89601007387 */ /* 0x000fe80000100a00 */
        /* <DEDUP_REMOVED lines=24> */
[----:B------:R0:W-:Y:S04]  /*1da0*/  STL.64 [R1+0x500], R100 ;  /* 0x0005006401007387 */ /* 0x0001e80000100a00 */
[----:B0-----:R-:W2:Y:S04]  /*1db0*/  LDL.LU R100, [R1] ;  /* 0x0000000001647983 */ /* 0x001ea80000300800 */
[----:B------:R-:W2:Y:S04]  /*1dc0*/  LDL.LU R101, [R1+0x4] ;  /* 0x0000040001657983 */ /* 0x000ea80000300800 */
        /* <DEDUP_REMOVED lines=27> */
[----:B------:R-:W2:Y:S01]  /*1f80*/  LDL.LU R129, [R1+0x74] ;  /* 0x0000740001817983 */ /* 0x000ea20000300800 */
        /* <DEDUP_REMOVED lines=32> */
[----:B------:R-:W-:Y:S01]  /*2190*/  UIADD3 UR8, UR5, 0x2, URZ ;  /* 0x0000000205087890 */ /* 0x000fe2000fffe03f */
[----:B------:R-:W-:Y:S01]  /*21a0*/  IMAD.MOV.U32 R207, RZ, RZ, R21 ;  /* 0x000000ffffcf7224 */ /* 0x000fe200078e0015 */
[----:B------:R-:W-:Y:S01]  /*21b0*/  UIADD3 UR10, UR6, 0x2, URZ ;  /* 0x00000002060a7890 */ /* 0x000fe2000fffe03f */
[----:B------:R-:W-:Y:S01]  /*21c0*/  IMAD.MOV.U32 R208, RZ, RZ, R20 ;  /* 0x000000ffffd07224 */ /* 0x000fe200078e0014 */
[----:B------:R-:W-:Y:S01]  /*21d0*/  UMOV UR9, 0x40000040 ;  /* 0x4000004000097882 */ /* 0x000fe20000000000 */
[----:B------:R-:W-:Y:S01]  /*21e0*/  IMAD.MOV.U32 R210, RZ, RZ, R18 ;  /* 0x000000ffffd27224 */ /* 0x000fe200078e0012 */
[----:B------:R-:W-:Y:S01]  /*21f0*/  UMOV UR11, 0x40000040 ;  /* 0x40000040000b7882 */ /* 0x000fe20000000000 */
        /* <DEDUP_REMOVED lines=8> */
[----:B------:R-:W-:Y:S02]  /*2280*/  IMAD.MOV.U32 R223, RZ, RZ, R5 ;  /* 0x000000ffffdf7224 */ /* 0x000fe400078e0005 */
[----:B------:R-:W-:Y:S02]  /*2290*/  IMAD.MOV.U32 R225, RZ, RZ, R3 ;  /* 0x000000ffffe17224 */ /* 0x000fe400078e0003 */
[----:B------:R-:W-:-:S06]  /*22a0*/  IMAD.MOV.U32 R226, RZ, RZ, R2 ;  /* 0x000000ffffe27224 */ /* 0x000fcc00078e0002 */
[----:B--2---:R-:W-:-:S06]  /*22b0*/  WARPGROUP.ARRIVE ;  /* 0x00000000000079c5 */ /* 0x004fcc0000000000 */
[----:B------:R-:W-:Y:S03]  /*22c0*/  IGMMA.64x256x32.S8.S8 R100, gdesc[UR8], R100, gsb0 ;  /* 0x06600000086479f1 */ /* 0x000fe60008041064 */
[----:B------:R-:W-:Y:S02]  /*22d0*/  WARPGROUP.DEPBAR.LE gsb0, 0x0 ;  /* 0x00008000000079c5 */ /* 0x000fe40000010000 */
[----:B------:R-:W-:Y:S04]  /*22e0*/  STL.64 [R1], R100 ;  /* 0x0000006401007387 */ /* 0x000fe80000100a00 */
        /* <DEDUP_REMOVED lines=63> */
[----:B0-----:R-:W2:Y:S04]  /*26e0*/  LDL.LU R154, [R1+0x5d0] ;  /* 0x0005d000019a7983 */ /* 0x001ea80000300800 */
[----:B------:R-:W3:Y:S04]  /*26f0*/  LDL.LU.64 R150, [R1+0x5c8] ;  /* 0x0005c80001967983 */ /* 0x000ee80000300a00 */
        /* <DEDUP_REMOVED lines=24> */
[----:B------:R-:W3:Y:S01]  /*2880*/  LDL.LU.64 R100, [R1+0x500] ;  /* 0x0005000001647983 */ /* 0x000ee20000300a00 */
[----:B------:R-:W-:Y:S01]  /*2890*/  UIADD3 UR8, UR5, 0x402, URZ ;  /* 0x0000040205087890 */ /* 0x000fe2000fffe03f */
[----:B------:R-:W-:Y:S01]  /*28a0*/  UMOV UR9, 0x40000040 ;  /* 0x4000004000097882 */ /* 0x000fe20000000000 */
[----:B---3--:R-:W-:-:S07]  /*28b0*/  WARPGROUP.ARRIVE ;  /* 0x00000000000079c5 */ /* 0x008fce0000000000 */
[----:B------:R-:W-:Y:S03]  /*28c0*/  IGMMA.64x256x32.S8.S8 R24, gdesc[UR8], R24, gsb0 ;  /* 0x06600000081879f1 */ /* 0x000fe60008041018 */
        /* <DEDUP_REMOVED lines=65> */
[----:B0-----:R-:W3:Y:S04]  /*2ce0*/  LDL.LU.64 R24, [R1] ;  /* 0x0000000001187983 */ /* 0x001ee80000300a00 */
        /* <DEDUP_REMOVED lines=63> */
[----:B------:R-:W-:-:S02]  /*30e0*/  UIADD3 UR8, UR5, 0x4, URZ ;  /* 0x0000000405087890 */ /* 0x000fc4000fffe03f */
[----:B------:R-:W-:Y:S01]  /*30f0*/  UIADD3 UR10, UR6, 0x4, URZ ;  /* 0x00000004060a7890 */ /* 0x000fe2000fffe03f */
[----:B------:R-:W-:Y:S01]  /*3100*/  UMOV UR9, 0x40000040 ;  /* 0x4000004000097882 */ /* 0x000fe20000000000 */
[----:B------:R-:W-:Y:S01]  /*3110*/  UMOV UR11, 0x40000040 ;  /* 0x40000040000b7882 */ /* 0x000fe20000000000 */
[----:B---3--:R-:W-:-:S06]  /*3120*/  WARPGROUP.ARRIVE ;  /* 0x00000000000079c5 */ /* 0x008fcc0000000000 */
[----:B------:R-:W-:Y:S03]  /*3130*/  IGMMA.64x256x32.S8.S8 R24, gdesc[UR8], R24, gsb0 ;  /* 0x06600000081879f1 */ /* 0x000fe60008041018 */
        /* <DEDUP_REMOVED lines=57> */
[----:B------:R0:W-:Y:S01]  /*34d0*/  STL.64 [R1+0x70], R52 ;  /* 0x0000703401007387 */ /* 0x0001e20000100a00 */
[----:B------:R-:W-:Y:S01]  /*34e0*/  IMAD.MOV.U32 R184, RZ, RZ, R108 ;  /* 0x000000ffffb87224 */ /* 0x000fe200078e006c */
[----:B------:R-:W-:Y:S01]  /*34f0*/  MOV R183, R107 ;  /* 0x0000006b00b77202 */ /* 0x000fe20000000f00 */
[----:B------:R-:W-:Y:S01]  /*3500*/  IMAD.MOV.U32 R185, RZ, RZ, R109 ;  /* 0x000000ffffb97224 */ /* 0x000fe200078e006d */
[----:B------:R-:W3:Y:S01]  /*3510*/  LDL.LU.64 R150, [R1+0x4f8] ;  /* 0x0004f80001967983 */ /* 0x000ee20000300a00 */
        /* <DEDUP_REMOVED lines=68> */
[----:B------:R-:W-:-:S02]  /*3960*/  IMAD.MOV.U32 R0, RZ, RZ, R54 ;  /* 0x000000ffff007224 */ /* 0x000fc400078e0036 */
[----:B------:R-:W-:Y:S01]  /*3970*/  IMAD.MOV.U32 R22, RZ, RZ, R55 ;  /* 0x000000ffff167224 */ /* 0x000fe200078e0037 */
        /* <DEDUP_REMOVED lines=31> */
[----:B0-----:R-:W3:Y:S04]  /*3b70*/  LDL.LU.64 R52, [R1+0x370] ;  /* 0x0003700001347983 */ /* 0x001ee80000300a00 */
        /* <DEDUP_REMOVED lines=15> */
[----:B------:R-:W-:-:S02]  /*3c70*/  UMOV UR9, 0x40000040 ;  /* 0x4000004000097882 */ /* 0x000fc40000000000 */
[----:B--2---:R-:W-:Y:S01]  /*3c80*/  STL [R1+0x2e0], R154 ;  /* 0x0002e09a01007387 */ /* 0x004fe20000100800 */
[----:B---3--:R-:W-:-:S06]  /*3c90*/  WARPGROUP.ARRIVE ;  /* 0x00000000000079c5 */ /* 0x008fcc0000000000 */
        /* <DEDUP_REMOVED lines=92> */
[----:B------:R-:W-:Y:S01]  /*4260*/  IMAD.MOV.U32 R215, RZ, RZ, R15 ;  /* 0x000000ffffd77224 */ /* 0x000fe200078e000f */
[----:B------:R0:W5:Y:S01]  /*4270*/  LDL.LU R0, [R1+0x2fc] ;  /* 0x0002fc0001007983 */ /* 0x0001620000300800 */
[----:B------:R-:W-:-:S02]  /*4280*/  IMAD.MOV.U32 R217, RZ, RZ, R13 ;  /* 0x000000ffffd97224 */ /* 0x000fc400078e000d */
[----:B------:R-:W-:Y:S01]  /*4290*/  IMAD.MOV.U32 R218, RZ, RZ, R12 ;  /* 0x000000ffffda7224 */ /* 0x000fe200078e000c */
[----:B------:R0:W5:Y:S01]  /*42a0*/  LDL.LU R22, [R1+0x2f8] ;  /* 0x0002f80001167983 */ /* 0x0001620000300800 */
[----:B------:R-:W-:Y:S02]  /*42b0*/  IMAD.MOV.U32 R220, RZ, RZ, R10 ;  /* 0x000000ffffdc7224 */ /* 0x000fe400078e000a */
[----:B------:R-:W-:Y:S01]  /*42c0*/  IMAD.MOV.U32 R221, RZ, RZ, R9 ;  /* 0x000000ffffdd7224 */ /* 0x000fe200078e0009 */
[----:B------:R0:W5:Y:S01]  /*42d0*/  LDL.LU R19, [R1+0x2f4] ;  /* 0x0002f40001137983 */ /* 0x0001620000300800 */
[----:B------:R-:W-:Y:S02]  /*42e0*/  IMAD.MOV.U32 R223, RZ, RZ, R7 ;  /* 0x000000ffffdf7224 */ /* 0x000fe400078e0007 */
[----:B------:R-:W-:Y:S01]  /*42f0*/  IMAD.MOV.U32 R224, RZ, RZ, R6 ;  /* 0x000000ffffe07224 */ /* 0x000fe200078e0006 */
[----:B------:R0:W5:Y:S01]  /*4300*/  LDL.LU R18, [R1+0x2f0] ;  /* 0x0002f00001127983 */ /* 0x0001620000300800 */
[----:B------:R-:W-:-:S02]  /*4310*/  IMAD.MOV.U32 R226, RZ, RZ, R3 ;  /* 0x000000ffffe27224 */ /* 0x000fc400078e0003 */
[----:B------:R-:W-:Y:S01]  /*4320*/  IMAD.MOV.U32 R227, RZ, RZ, R2 ;  /* 0x000000ffffe37224 */ /* 0x000fe200078e0002 */
[----:B------:R0:W5:Y:S04]  /*4330*/  LDL.LU R17, [R1+0x2ec] ;  /* 0x0002ec0001117983 */ /* 0x0001680000300800 */
[----:B------:R0:W5:Y:S04]  /*4340*/  LDL.LU R16, [R1+0x2e8] ;  /* 0x0002e80001107983 */ /* 0x0001680000300800 */
[----:B------:R0:W5:Y:S01]  /*4350*/  LDL.LU R4, [R1+0x2e4] ;  /* 0x0002e40001047983 */ /* 0x0001620000300800 */
        /* <DEDUP_REMOVED lines=67> */
[----:B-1----:R0:W5:Y:S04]  /*4790*/  LDL.LU R154, [R1+0x2e0] ;  /* 0x0002e000019a7983 */ /* 0x0021680000300800 */
[----:B------:R-:W2:Y:S04]  /*47a0*/  LDL.LU.64 R150, [R1+0x2d8] ;  /* 0x0002d80001967983 */ /* 0x000ea80000300a00 */
        /* <DEDUP_REMOVED lines=24> */
[----:B------:R-:W2:Y:S01]  /*4930*/  LDL.LU.64 R100, [R1+0x210] ;  /* 0x0002100001647983 */ /* 0x000ea20000300a00 */
[----:B------:R-:W-:Y:S01]  /*4940*/  UIADD3 UR8, UR5, 0x406, URZ ;  /* 0x0000040605087890 */ /* 0x000fe2000fffe03f */
[----:B------:R-:W-:Y:S01]  /*4950*/  UMOV UR9, 0x40000040 ;  /* 0x4000004000097882 */ /* 0x000fe20000000000 */
[----:B--2---:R-:W-:-:S07]  /*4960*/  WARPGROUP.ARRIVE ;  /* 0x00000000000079c5 */ /* 0x004fce0000000000 */
[----:B------:R-:W-:Y:S03]  /*4970*/  IGMMA.64x256x32.S8.S8 R24, gdesc[UR8], R24, gsb0 ;  /* 0x06600000081879f1 */ /* 0x000fe60008041018 */
[----:B------:R-:W-:Y:S02]  /*4980*/  WARPGROUP.DEPBAR.LE gsb0, 0x0 ;  /* 0x00008000000079c5 */ /* 0x000fe40000010000 */
[----:B0-----:R-:W-:Y:S05]  /*4990*/  @!P1 BRA `(.L_x_18) ;  /* 0x0000004400309947 */ /* 0x001fea0003800000 */
[----:B------:R-:W-:Y:S02]  /*49a0*/  UIADD3 UR5, UR39, 0x1, URZ ;  /* 0x0000000127057890 */ /* 0x000fe4000fffe03f */
[----:B------:R-:W-:Y:S02]  /*49b0*/  MOV R2, UR39 ;  /* 0x0000002700027c02 */ /* 0x000fe40008000f00 */
[----:B------:R-:W-:-:S04]  /*49c0*/  UISETP.NE.AND UP0, UPT, UR5, 0x4, UPT ;  /* 0x000000040500788c */ /* 0x000fc8000bf05270 */
[----:B------:R-:W-:Y:S02]  /*49d0*/  USEL UR6, URZ, 0x1, UP0 ;  /* 0x000000013f067887 */ /* 0x000fe40008000000 */
[----:B------:R-:W-:Y:S02]  /*49e0*/  USEL UR5, UR5, URZ, UP0 ;  /* 0x0000003f05057287 */ /* 0x000fe40008000000 */
[----:B------:R-:W-:-:S06]  /*49f0*/  ULOP3.LUT UR6, UR38, UR6, URZ, 0x3c, !UPT ;  /* 0x0000000626067292 */ /* 0x000fcc000f8e3c3f */
[----:B------:R-:W-:-:S07]  /*4a00*/  IMAD.U32 R3, RZ, RZ, UR6 ;  /* 0x00000006ff037e24 */ /* 0x000fce000f8e00ff */
.L_x_25:
[----:B------:R-:W-:Y:S05]  /*4a10*/  @!P0 BRA `(.L_x_19) ;  /* 0x0000000000048947 */ /* 0x000fea0003800000 */
[----:B------:R-:W-:Y:S01]  /*4a20*/  BPT.TRAP 0x1 ;  /* 0x000000040000795c */ /* 0x000fe20000300000 */
.L_x_19:
[----:B------:R-:W0:Y:S01]  /*4a30*/  S2UR UR7, SR_CgaCtaId ;  /* 0x00000000000779c3 */ /* 0x000e220000008800 */
[----:B------:R-:W-:Y:S01]  /*4a40*/  UMOV UR6, 0x400 ;  /* 0x0000040000067882 */ /* 0x000fe20000000000 */
[----:B------:R-:W-:Y:S01]  /*4a50*/  IMAD.U32 R5, RZ, RZ, UR5 ;  /* 0x00000005ff057e24 */ /* 0x000fe2000f8e00ff */
[----:B------:R-:W-:Y:S01]  /*4a60*/  SHF.L.U32 R6, R3, 0x1f, RZ ;  /* 0x0000001f03067819 */ /* 0x000fe200000006ff */
[----:B0-----:R-:W-:-:S06]  /*4a70*/  ULEA UR6, UR7, UR6, 0x18 ;  /* 0x0000000607067291 */ /* 0x001fcc000f8ec03f */
[----:B-----5:R-:W-:-:S05]  /*4a80*/  MOV R0, UR6 ;  /* 0x0000000600007c02 */ /* 0x020fca0008000f00 */
[----:B------:R-:W-:-:S04]  /*4a90*/  IMAD R5, R5, 0x8, R0 ;  /* 0x0000000805057824 */ /* 0x000fc800078e0200 */
[----:B------:R0:W1:Y:S01]  /*4aa0*/  SYNCS.PHASECHK.TRANS64.TRYWAIT P1, [R5+URZ], R6 ;  /* 0x00000006050075a7 */ /* 0x000062000802017f */
[----:B------:R-:W-:Y:S05]  /*4ab0*/  @!P0 BRA `(.L_x_20) ;  /* 0x0000000000048947 */ /* 0x000fea0003800000 */
[----:B------:R-:W-:Y:S01]  /*4ac0*/  BPT.TRAP 0x1 ;  /* 0x000000040000795c */ /* 0x000fe20000300000 */
.L_x_20:
[----:B-1----:R-:W-:Y:S05]  /*4ad0*/  @P1 BRA `(.L_x_21) ;  /* 0x0000000000081947 */ /* 0x002fea0003800000 */
[----:B------:R-:W1:Y:S02]  /*4ae0*/  SYNCS.PHASECHK.TRANS64.TRYWAIT P1, [R5+URZ], R6 ;  /* 0x00000006050075a7 */ /* 0x000e64000802017f */
[----:B-1----:R-:W-:Y:S05]  /*4af0*/  @!P1 BRA `(.L_x_22) ;  /* 0x00000138007c9947 */ /* 0x002fea0003800000 */
.L_x_21:
        /* <DEDUP_REMOVED lines=64> */
[----:B--2---:R-:W2:Y:S04]  /*4f00*/  LDL.LU.64 R24, [R1] ;  /* 0x0000000001187983 */ /* 0x004ea80000300a00 */
        /* <DEDUP_REMOVED lines=63> */
[----:B------:R-:W-:-:S02]  /*5300*/  UIMAD UR6, UR5, 0x600, UR41 ;  /* 0x00000600050678a4 */ /* 0x000fc4000f8e0229 */
[----:B------:R-:W-:Y:S01]  /*5310*/  ULEA UR7, UR5, UR4, 0xb ;  /* 0x0000000405077291 */ /* 0x000fe2000f8e583f */
[----:B------:R-:W-:Y:S01]  /*5320*/  STL [R1+0x304], R22 ;  /* 0x0003041601007387 */ /* 0x000fe20000100800 */
[----:B------:R-:W-:Y:S01]  /*5330*/  UMOV UR9, 0x40000040 ;  /* 0x4000004000097882 */ /* 0x000fe20000000000 */
[----:B------:R-:W-:Y:S02]  /*5340*/  UMOV UR11, 0x40000040 ;  /* 0x40000040000b7882 */ /* 0x000fe40000000000 */
[----:B------:R-:W-:Y:S01]  /*5350*/  UMOV UR8, UR6 ;  /* 0x0000000600087c82 */ /* 0x000fe20008000000 */
[----:B------:R-:W-:Y:S01]  /*5360*/  STL [R1+0x300], R19 ;  /* 0x0003001301007387 */ /* 0x000fe20000100800 */
[----:B------:R-:W-:-:S03]  /*5370*/  UMOV UR10, UR7 ;  /* 0x00000007000a7c82 */ /* 0x000fc60008000000 */
[----:B------:R-:W-:Y:S04]  /*5380*/  STL [R1+0x2fc], R18 ;  /* 0x0002fc1201007387 */ /* 0x000fe80000100800 */
[----:B------:R-:W-:Y:S04]  /*5390*/  STL [R1+0x2f8], R17 ;  /* 0x0002f81101007387 */ /* 0x000fe80000100800 */
[----:B------:R-:W-:Y:S04]  /*53a0*/  STL [R1+0x2f4], R16 ;  /* 0x0002f41001007387 */ /* 0x000fe80000100800 */
[----:B------:R-:W-:Y:S04]  /*53b0*/  STL [R1+0x2f0], R4 ;  /* 0x0002f00401007387 */ /* 0x000fe80000100800 */
[----:B------:R-:W-:Y:S04]  /*53c0*/  STL [R1+0x2ec], R3 ;  /* 0x0002ec0301007387 */ /* 0x000fe80000100800 */
[----:B------:R3:W-:Y:S04]  /*53d0*/  STL [R1+0x2e8], R2 ;  /* 0x0002e80201007387 */ /* 0x0007e80000100800 */
[----:B------:R4:W-:Y:S01]  /*53e0*/  STL [R1+0x2e4], R0 ;  /* 0x0002e40001007387 */ /* 0x0009e20000100800 */
[----:B--2---:R-:W-:-:S06]  /*53f0*/  WARPGROUP.ARRIVE ;  /* 0x00000000000079c5 */ /* 0x004fcc0000000000 */
[----:B------:R-:W-:Y:S03]  /*5400*/  IGMMA.64x256x32.S8.S8 R24, gdesc[UR8], R24, gsb0 ;  /* 0x06600000081879f1 */ /* 0x000fe60008041018 */
[----:B------:R-:W-:Y:S02]  /*5410*/  WARPGROUP.DEPBAR.LE gsb0, 0x0 ;  /* 0x00008000000079c5 */ /* 0x000fe40000010000 */
[----:B------:R-:W-:Y:S01]  /*5420*/  STL.64 [R1], R24 ;  /* 0x0000001801007387 */ /* 0x000fe20000100a00 */
[----:B---3--:R-:W-:Y:S01]  /*5430*/  IMAD.MOV.U32 R2, RZ, RZ, R150 ;  /* 0x000000ffff027224 */ /* 0x008fe200078e0096 */
[----:B----4-:R-:W-:Y:S01]  /*5440*/  MOV R0, R151 ;  /* 0x0000009700007202 */ /* 0x010fe20000000f00 */
[----:B------:R-:W-:Y:S01]  /*5450*/  IMAD.MOV.U32 R3, RZ, RZ, R149 ;  /* 0x000000ffff037224 */ /* 0x000fe200078e0095 */
[----:B------:R-:W-:Y:S01]  /*5460*/  STL.64 [R1+0x8], R26 ;  /* 0x0000081a01007387 */ /* 0x000fe20000100a00 */
[----:B------:R-:W-:Y:S01]  /*5470*/  MOV R4, R148 ;  /* 0x0000009400047202 */ /* 0x000fe20000000f00 */
[----:B01----:R-:W-:Y:S01]  /*5480*/  IMAD.MOV.U32 R6, RZ, RZ, R146 ;  /* 0x000000ffff067224 */ /* 0x003fe200078e0092 */
[----:B------:R-:W-:Y:S01]  /*5490*/  MOV R7, R145 ;  /* 0x0000009100077202 */ /* 0x000fe20000000f00 */
        /* <DEDUP_REMOVED lines=52> */
[----:B------:R-:W2:Y:S01]  /*57e0*/  LDL.LU.64 R150, [R1+0x7d8] ;  /* 0x0007d80001967983 */ /* 0x000ea20000300a00 */
        /* <DEDUP_REMOVED lines=68> */
[----:B------:R-:W-:-:S02]  /*5c30*/  IMAD.MOV.U32 R224, RZ, RZ, R57 ;  /* 0x000000ffffe07224 */ /* 0x000fc400078e0039 */
[----:B------:R-:W-:Y:S01]  /*5c40*/  IMAD.MOV.U32 R227, RZ, RZ, R54 ;  /* 0x000000ffffe37224 */ /* 0x000fe200078e0036 */
        /* <DEDUP_REMOVED lines=31> */
[----:B0-----:R-:W2:Y:S04]  /*5e40*/  LDL.LU.64 R52, [R1+0x650] ;  /* 0x0006500001347983 */ /* 0x001ea80000300a00 */
        /* <DEDUP_REMOVED lines=15> */
[----:B------:R-:W-:-:S02]  /*5f40*/  UMOV UR9, 0x40000040 ;  /* 0x4000004000097882 */ /* 0x000fc40000000000 */
[----:B------:R-:W-:Y:S01]  /*5f50*/  STL [R1+0x5d8], R154 ;  /* 0x0005d89a01007387 */ /* 0x000fe20000100800 */
[----:B--2---:R-:W-:-:S06]  /*5f60*/  WARPGROUP.ARRIVE ;  /* 0x00000000000079c5 */ /* 0x004fcc0000000000 */
        /* <DEDUP_REMOVED lines=86> */
[----:B------:R-:W-:-:S02]  /*64d0*/  IMAD.MOV.U32 R151, RZ, RZ, R206 ;  /* 0x000000ffff977224 */ /* 0x000fc400078e00ce */
[----:B------:R-:W-:Y:S01]  /*64e0*/  IMAD.MOV.U32 R154, RZ, RZ, R205 ;  /* 0x000000ffff9a7224 */ /* 0x000fe200078e00cd */
[----:B------:R-:W-:Y:S01]  /*64f0*/  MOV R205, R23 ;  /* 0x0000001700cd7202 */ /* 0x000fe20000000f00 */
        /* <DEDUP_REMOVED lines=14> */
[----:B------:R-:W-:Y:S01]  /*65e0*/  IMAD.MOV.U32 R227, RZ, RZ, R0 ;  /* 0x000000ffffe37224 */ /* 0x000fe200078e0000 */
[----:B------:R-:W-:Y:S02]  /*65f0*/  UIADD3 UR8, UR6, 0x2, URZ ;  /* 0x0000000206087890 */ /* 0x000fe4000fffe03f */
[----:B------:R-:W-:Y:S01]  /*6600*/  UIADD3 UR10, UR7, 0x2, URZ ;  /* 0x00000002070a7890 */ /* 0x000fe2000fffe03f */
[----:B------:R-:W-:Y:S01]  /*6610*/  UMOV UR9, 0x40000040 ;  /* 0x4000004000097882 */ /* 0x000fe20000000000 */
[----:B------:R-:W-:Y:S01]  /*6620*/  UMOV UR11, 0x40000040 ;  /* 0x40000040000b7882 */ /* 0x000fe20000000000 */
        /* <DEDUP_REMOVED lines=244> */
[----:B------:R-:W-:Y:S01]  /*7570*/  STL.64 [R1+0x50], R44 ;  /* 0x0000502c01007387 */ /* 0x000fe20000100a00 */
[----:B------:R-:W-:-:S03]  /*7580*/  MOV R6, R150 ;  /* 0x0000009600067202 */ /* 0x000fc60000000f00 */
[----:B------:R-:W-:Y:S01]  /*7590*/  STL.64 [R1+0x58], R46 ;  /* 0x0000582e01007387 */ /* 0x000fe20000100a00 */
[----:B------:R-:W-:-:S03]  /*75a0*/  IMAD.MOV.U32 R5, RZ, RZ, R151 ;  /* 0x000000ffff057224 */ /* 0x000fc600078e0097 */
[----:B------:R-:W-:Y:S01]  /*75b0*/  STL.64 [R1+0x60], R48 ;  /* 0x0000603001007387 */ /* 0x000fe20000100a00 */
[----:B------:R-:W-:Y:S01]  /*75c0*/  MOV R8, R148 ;  /* 0x0000009400087202 */ /* 0x000fe20000000f00 */
[----:B------:R-:W-:Y:S02]  /*75d0*/  IMAD.MOV.U32 R7, RZ, RZ, R149 ;  /* 0x000000ffff077224 */ /* 0x000fe400078e0095 */
[----:B------:R-:W-:Y:S01]  /*75e0*/  STL.64 [R1+0x68], R50 ;  /* 0x0000683201007387 */ /* 0x000fe20000100a00 */
[----:B------:R-:W-:Y:S01]  /*75f0*/  MOV R10, R146 ;  /* 0x00000092000a7202 */ /* 0x000fe20000000f00 */
[----:B------:R-:W-:Y:S02]  /*7600*/  IMAD.MOV.U32 R9, RZ, RZ, R147 ;  /* 0x000000ffff097224 */ /* 0x000fe400078e0093 */
[----:B------:R0:W-:Y:S01]  /*7610*/  STL.64 [R1+0x70], R52 ;  /* 0x0000703401007387 */ /* 0x0001e20000100a00 */
[----:B------:R-:W-:Y:S01]  /*7620*/  MOV R12, R144 ;  /* 0x00000090000c7202 */ /* 0x000fe20000000f00 */
[----:B------:R-:W-:-:S02]  /*7630*/  IMAD.MOV.U32 R11, RZ, RZ, R145 ;  /* 0x000000ffff0b7224 */ /* 0x000fc400078e0091 */
[----:B------:R-:W3:Y:S01]  /*7640*/  LDL.LU.64 R150, [R1+0x500] ;  /* 0x0005000001967983 */ /* 0x000ee20000300a00 */
[----:B------:R-:W-:Y:S01]  /*7650*/  MOV R14, R142 ;  /* 0x0000008e000e7202 */ /* 0x000fe20000000f00 */
[----:B------:R-:W-:Y:S02]  /*7660*/  IMAD.MOV.U32 R13, RZ, RZ, R143 ;  /* 0x000000ffff0d7224 */ /* 0x000fe400078e008f */
[----:B------:R-:W3:Y:S01]  /*7670*/  LDL.LU.64 R148, [R1+0x4f8] ;  /* 0x0004f80001947983 */ /* 0x000ee20000300a00 */
[----:B------:R-:W-:Y:S01]  /*7680*/  MOV R20, R140 ;  /* 0x0000008c00147202 */ /* 0x000fe20000000f00 */
[----:B------:R-:W-:Y:S02]  /*7690*/  IMAD.MOV.U32 R15, RZ, RZ, R141 ;  /* 0x000000ffff0f7224 */ /* 0x000fe400078e008d */
[----:B------:R-:W3:Y:S01]  /*76a0*/  LDL.LU.64 R146, [R1+0x4f0] ;  /* 0x0004f00001927983 */ /* 0x000ee20000300a00 */
        /* <DEDUP_REMOVED lines=15> */
[----:B------:R-:W-:-:S03]  /*77a0*/  IMAD.MOV.U32 R204, RZ, RZ, R128 ;  /* 0x000000ffffcc7224 */ /* 0x000fc600078e0080 */
[----:B------:R-:W3:Y:S01]  /*77b0*/  LDL.LU.64 R134, [R1+0x4c0] ;  /* 0x0004c00001867983 */ /* 0x000ee20000300a00 */
[----:B------:R-:W-:Y:S01]  /*77c0*/  IMAD.MOV.U32 R205, RZ, RZ, R129 ;  /* 0x000000ffffcd7224 */ /* 0x000fe200078e0081 */
[----:B------:R-:W-:Y:S02]  /*77d0*/  MOV R203, R127 ;  /* 0x0000007f00cb7202 */ /* 0x000fe40000000f00 */
[----:B------:R-:W3:Y:S01]  /*77e0*/  LDL.LU.64 R132, [R1+0x4b8] ;  /* 0x0004b80001847983 */ /* 0x000ee20000300a00 */
[----:B------:R-:W-:Y:S01]  /*77f0*/  IMAD.MOV.U32 R202, RZ, RZ, R126 ;  /* 0x000000ffffca7224 */ /* 0x000fe200078e007e */
[----:B------:R-:W-:Y:S02]  /*7800*/  MOV R200, R124 ;  /* 0x0000007c00c87202 */ /* 0x000fe40000000f00 */
[----:B------:R-:W3:Y:S01]  /*7810*/  LDL.LU.64 R130, [R1+0x4b0] ;  /* 0x0004b00001827983 */ /* 0x000ee20000300a00 */
[----:B------:R-:W-:-:S03]  /*7820*/  IMAD.MOV.U32 R201, RZ, RZ, R125 ;  /* 0x000000ffffc97224 */ /* 0x000fc600078e007d */
[----:B------:R-:W3:Y:S01]  /*7830*/  LDL.LU.64 R128, [R1+0x4a8] ;  /* 0x0004a80001807983 */ /* 0x000ee20000300a00 */
[----:B------:R-:W-:Y:S01]  /*7840*/  IMAD.MOV.U32 R198, RZ, RZ, R122 ;  /* 0x000000ffffc67224 */ /* 0x000fe200078e007a */
[----:B------:R-:W-:Y:S01]  /*7850*/  MOV R197, R121 ;  /* 0x0000007900c57202 */ /* 0x000fe20000000f00 */
[----:B------:R-:W-:Y:S01]  /*7860*/  IMAD.MOV.U32 R199, RZ, RZ, R123 ;  /* 0x000000ffffc77224 */ /* 0x000fe200078e007b */
        /* <DEDUP_REMOVED lines=100> */
[----:B------:R-:W-:-:S03]  /*7eb0*/  IMAD.MOV.U32 R22, RZ, RZ, R54 ;  /* 0x000000ffff167224 */ /* 0x000fc600078e0036 */
        /* <DEDUP_REMOVED lines=116> */
[----:B------:R-:W-:Y:S01]  /*8600*/  UIADD3 UR8, UR6, 0x6, URZ ;  /* 0x0000000606087890 */ /* 0x000fe2000fffe03f */
[----:B------:R-:W-:Y:S01]  /*8610*/  MOV R227, R5 ;  /* 0x0000000500e37202 */ /* 0x000fe20000000f00 */
[----:B------:R-:W-:Y:S01]  /*8620*/  UIADD3 UR10, UR7, 0x6, URZ ;  /* 0x00000006070a7890 */ /* 0x000fe2000fffe03f */
[----:B------:R0:W5:Y:S01]  /*8630*/  LDL.LU R22, [R1+0x304] ;  /* 0x0003040001167983 */ /* 0x0001620000300800 */
[----:B------:R-:W-:Y:S01]  /*8640*/  UMOV UR9, 0x40000040 ;  /* 0x4000004000097882 */ /* 0x000fe20000000000 */
[----:B------:R-:W-:-:S02]  /*8650*/  UMOV UR11, 0x40000040 ;  /* 0x40000040000b7882 */ /* 0x000fc40000000000 */
[----:B------:R0:W5:Y:S04]  /*8660*/  LDL.LU R19, [R1+0x300] ;  /* 0x0003000001137983 */ /* 0x0001680000300800 */
[----:B------:R0:W5:Y:S04]  /*8670*/  LDL.LU R18, [R1+0x2fc] ;  /* 0x0002fc0001127983 */ /* 0x0001680000300800 */
[----:B------:R0:W5:Y:S04]  /*8680*/  LDL.LU R17, [R1+0x2f8] ;  /* 0x0002f80001117983 */ /* 0x0001680000300800 */
[----:B------:R0:W5:Y:S04]  /*8690*/  LDL.LU R16, [R1+0x2f4] ;  /* 0x0002f40001107983 */ /* 0x0001680000300800 */
[----:B------:R0:W5:Y:S04]  /*86a0*/  LDL.LU R4, [R1+0x2f0] ;  /* 0x0002f00001047983 */ /* 0x0001680000300800 */
        /* <DEDUP_REMOVED lines=103> */
[----:B------:R-:W-:Y:S01]  /*8d20*/  BPT.TRAP 0x1 ;  /* 0x000000040000795c */ /* 0x000fe20000300000 */
.L_x_23:
[----:B------:R-:W2:Y:S01]  /*8d30*/  LDL R6, [R1+0x200] ;  /* 0x0002000001067983 */ /* 0x000ea20000100800 */
[----:B-----5:R-:W-:-:S05]  /*8d40*/  IMAD R5, R2, 0x8, R0 ;  /* 0x0000000802057824 */ /* 0x020fca00078e0200 */
[----:B------:R-:W-:-:S04]  /*8d50*/  IADD3 R5, R5, 0x20, RZ ;  /* 0x0000002005057810 */ /* 0x000fc80007ffe0ff */
[----:B------:R-:W-:-:S04]  /*8d60*/  PRMT R5, RZ, 0x654, R5 ;  /* 0x00000654ff057816 */ /* 0x000fc80000000005 */
[----:B------:R0:W-:Y:S01]  /*8d70*/  SYNCS.ARRIVE.TRANS64.RED.A1T0 RZ, [R5+URZ], RZ ;  /* 0x000000ff05ff79a7 */ /* 0x0001e2000810043f */
[----:B--2---:R-:W-:-:S13]  /*8d80*/  ISETP.GT.U32.AND P1, PT, R6, 0x1, PT ;  /* 0x000000010600780c */ /* 0x004fda0003f24070 */
[----:B0-----:R-:W-:Y:S05]  /*8d90*/  @P1 BRA `(.L_x_24) ;  /* 0x0000000000041947 */ /* 0x001fea0003800000 */
[----:B------:R-:W-:Y:S01]  /*8da0*/  BPT.TRAP 0x1 ;  /* 0x000000040000795c */ /* 0x000fe20000300000 */
.L_x_24:
[----:B------:R-:W-:Y:S01]  /*8db0*/  UIADD3 UR5, UR5, 0x1, URZ ;  /* 0x0000000105057890 */ /* 0x000fe2000fffe03f */
[----:B------:R-:W-:Y:S01]  /*8dc0*/  ISETP.GT.AND P2, PT, R4, 0x1, PT ;  /* 0x000000010400780c */ /* 0x000fe20003f44270 */
[----:B------:R-:W-:Y:S01]  /*8dd0*/  VIADD R2, R2, 0x1 ;  /* 0x0000000102027836 */ /* 0x000fe20000000000 */
[----:B------:R-:W-:Y:S01]  /*8de0*/  IADD3 R4, R4, -0x1, RZ ;  /* 0xffffffff04047810 */ /* 0x000fe20007ffe0ff */
[----:B------:R-:W-:-:S03]  /*8df0*/  UISETP.NE.AND UP0, UPT, UR5, 0x4, UPT ;  /* 0x000000040500788c */ /* 0x000fc6000bf05270 */
[C---:B------:R-:W-:Y:S01]  /*8e00*/  ISETP.NE.AND P1, PT, R2.reuse, 0x4, PT ;  /* 0x000000040200780c */ /* 0x040fe20003f25270 */
[----:B------:R-:W-:Y:S02]  /*8e10*/  USEL UR6, URZ, 0x1, UP0 ;  /* 0x000000013f067887 */ /* 0x000fe40008000000 */
[----:B------:R-:W-:Y:S01]  /*8e20*/  USEL UR5, UR5, URZ, UP0 ;  /* 0x0000003f05057287 */ /* 0x000fe20008000000 */
[----:B------:R-:W-:-:S03]  /*8e30*/  SEL R2, R2, RZ, P1 ;  /* 0x000000ff02027207 */ /* 0x000fc60000800000 */
[----:B------:R-:W-:Y:S01]  /*8e40*/  LOP3.LUT R3, R3, UR6, RZ, 0x3c, !PT ;  /* 0x0000000603037c12 */ /* 0x000fe2000f8e3cff */
[----:B------:R-:W-:Y:S07]  /*8e50*/  @P2 BRA `(.L_x_25) ;  /* 0xffffffb800ec2947 */ /* 0x000fee000383ffff */
.L_x_18:
[----:B------:R-:W0:Y:S02]  /*8e60*/  LDC R2, c[0x0][0x28c] ;  /* 0x0000a300ff027b82 */ /* 0x000e240000000800 */
[----:B0-----:R-:W-:-:S13]  /*8e70*/  ISETP.GE.AND P1, PT, R2, 0x1, PT ;  /* 0x000000010200780c */ /* 0x001fda0003f26270 */
[----:B------:R-:W-:Y:S05]  /*8e80*/  @!P1 BRA `(.L_x_26) ;  /* 0x00000000003c9947 */ /* 0x000fea0003800000 */
[----:B------:R-:W-:Y:S05]  /*8e90*/  @!P0 BRA `(.L_x_27) ;  /* 0x0000000000048947 */ /* 0x000fea0003800000 */
[----:B------:R-:W-:Y:S01]  /*8ea0*/  BPT.TRAP 0x1 ;  /* 0x000000040000795c */ /* 0x000fe20000300000 */
.L_x_27:
[----:B------:R-:W2:Y:S01]  /*8eb0*/  LDL R3, [R1+0x200] ;  /* 0x0002000001037983 */ /* 0x000ea20000100800 */
[----:B------:R-:W-:-:S04]  /*8ec0*/  UISETP.LT.AND UP0, UPT, UR40, 0x1, UPT ;  /* 0x000000012800788c */ /* 0x000fc8000bf01270 */
[----:B------:R-:W-:-:S04]  /*8ed0*/  USEL UR4, UR40, 0x1, UP0 ;  /* 0x0000000128047887 */ /* 0x000fc80008000000 */
[----:B------:R-:W-:-:S04]  /*8ee0*/  UIADD3 UR4, UR39, UR40, -UR4 ;  /* 0x0000002827047290 */ /* 0x000fc8000fffe804 */
[----:B------:R-:W-:-:S04]  /*8ef0*/  USHF.L.U32 UR4, UR4, 0x3, URZ ;  /* 0x0000000304047899 */ /* 0x000fc8000800063f */
[----:B------:R-:W-:-:S06]  /*8f00*/  ULOP3.LUT UR4, UR4, 0x18, URZ, 0xc0, !UPT ;  /* 0x0000001804047892 */ /* 0x000fcc000f8ec03f */
[----:B------:R-:W-:-:S05]  /*8f10*/  IMAD.U32 R2, RZ, RZ, UR4 ;  /* 0x00000004ff027e24 */ /* 0x000fca000f8e00ff */
[----:B-----5:R-:W-:-:S04]  /*8f20*/  IADD3 R0, R0, 0x20, R2 ;  /* 0x0000002000007810 */ /* 0x020fc80007ffe002 */
[----:B------:R-:W-:-:S04]  /*8f30*/  PRMT R0, RZ, 0x654, R0 ;  /* 0x00000654ff007816 */ /* 0x000fc80000000000 */
[----:B------:R0:W-:Y:S01]  /*8f40*/  SYNCS.ARRIVE.TRANS64.RED.A1T0 RZ, [R0+URZ], RZ ;  /* 0x000000ff00ff79a7 */ /* 0x0001e2000810043f */
[----:B--2---:R-:W-:-:S13]  /*8f50*/  ISETP.GT.U32.AND P0, PT, R3, 0x1, PT ;  /* 0x000000010300780c */ /* 0x004fda0003f04070 */
[----:B0-----:R-:W-:Y:S05]  /*8f60*/  @P0 BRA `(.L_x_26) ;  /* 0x0000000000040947 */ /* 0x001fea0003800000 */
[----:B------:R-:W-:Y:S01]  /*8f70*/  BPT.TRAP 0x1 ;  /* 0x000000040000795c */ /* 0x000fe20000300000 */
.L_x_26:
[----:B-----5:R-:W0:Y:S01]  /*8f80*/  S2R R4, SR_TID.X ;  /* 0x0000000000047919 */ /* 0x020e220000002100 */
[----:B------:R-:W1:Y:S01]  /*8f90*/  LDC R3, c[0x0][0x288] ;  /* 0x0000a200ff037b82 */ /* 0x000e620000000800 */
[----:B------:R-:W-:Y:S01]  /*8fa0*/  SHF.L.U32 R0, R19, 0x8, RZ ;  /* 0x0000000813007819 */ /* 0x000fe200000006ff */
[----:B------:R-:W-:Y:S01]  /*8fb0*/  UIADD3 UR39, UR40, UR39, URZ ;  /* 0x0000002728277290 */ /* 0x000fe2000fffe03f */
[----:B------:R-:W-:Y:S01]  /*8fc0*/  SHF.R.S32.HI R14, RZ, 0x1f, R154 ;  /* 0x0000001fff0e7819 */ /* 0x000fe2000001149a */
[----:B------:R-:W-:Y:S01]  /*8fd0*/  ULDC UR4, c[0x0][0x284] ;  /* 0x0000a10000047ab9 */ /* 0x000fe20000000800 */
[----:B------:R-:W-:Y:S01]  /*8fe0*/  ULDC.64 UR6, c[0x0][0x5d0] ;  /* 0x0001740000067ab9 */ /* 0x000fe20000000a00 */
[----:B------:R-:W-:Y:S01]  /*8ff0*/  UISETP.GT.U32.AND UP0, UPT, UR39, 0x3, UPT ;  /* 0x000000032700788c */ /* 0x000fe2000bf04070 */
[----:B------:R-:W-:-:S03]  /*9000*/  MOV R161, 0xffffffff ;  /* 0xffffffff00a17802 */ /* 0x000fc60000000f00 */
[----:B------:R-:W-:-:S04]  /*9010*/  UISETP.LT.U32.AND UP0, UPT, UR40, 0x4, UP0 ;  /* 0x000000042800788c */ /* 0x000fc80008701070 */
[----:B------:R-:W-:Y:S01]  /*9020*/  USEL UR5, URZ, 0x1, !UP0 ;  /* 0x000000013f057887 */ /* 0x000fe2000c000000 */
[----:B-1----:R-:W-:Y:S02]  /*9030*/  ISETP.GE.AND P0, PT, R0, R3, PT ;  /* 0x000000030000720c */ /* 0x002fe40003f06270 */
[C---:B0-----:R-:W-:Y:S01]  /*9040*/  LOP3.LUT R2, R4.reuse, 0x3, RZ, 0xc0, !PT ;  /* 0x0000000304027812 */ /* 0x041fe200078ec0ff */
[C---:B------:R-:W-:Y:S01]  /*9050*/  IMAD.SHL.U32 R12, R4.reuse, 0x2, RZ ;  /* 0x00000002040c7824 */ /* 0x040fe200078e00ff */
[----:B------:R-:W-:-:S03]  /*9060*/  LOP3.LUT R21, R4, 0x60, RZ, 0xc0, !PT ;  /* 0x0000006004157812 */ /* 0x000fc600078ec0ff */
[----:B------:R-:W-:Y:S01]  /*9070*/  IMAD R2, R2, -0x2, R3 ;  /* 0xfffffffe02027824 */ /* 0x000fe200078e0203 */
[----:B------:R-:W-:Y:S02]  /*9080*/  SHF.R.U32.HI R3, RZ, 0x7, R4 ;  /* 0x00000007ff037819 */ /* 0x000fe40000011604 */
[----:B------:R-:W-:Y:S01]  /*9090*/  SHF.R.U32.HI R21, RZ, 0x1, R21 ;  /* 0x00000001ff157819 */ /* 0x000fe20000011615 */
[----:B------:R-:W-:Y:S01]  /*90a0*/  IMAD.IADD R0, R2, 0x1, -R0 ;  /* 0x0000000102007824 */ /* 0x000fe200078e0a00 */
[----:B------:R-:W-:Y:S02]  /*90b0*/  LOP3.LUT R3, R3, 0x1, RZ, 0xc0, !PT ;  /* 0x0000000103037812 */ /* 0x000fe400078ec0ff */
[----:B------:R-:W-:Y:S02]  /*90c0*/  SHF.R.U32.HI R2, RZ, 0x2, R4 ;  /* 0x00000002ff027819 */ /* 0x000fe40000011604 */
[----:B------:R-:W-:Y:S02]  /*90d0*/  SHF.L.U32 R20, R3, 0x6, RZ ;  /* 0x0000000603147819 */ /* 0x000fe400000006ff */
[----:B------:R-:W-:-:S02]  /*90e0*/  LOP3.LUT R2, R2, 0x7, RZ, 0xc0, !PT ;  /* 0x0000000702027812 */ /* 0x000fc400078ec0ff */
[----:B------:R-:W-:Y:S02]  /*90f0*/  LOP3.LUT R12, R12, 0x6, RZ, 0xc0, !PT ;  /* 0x000000060c0c7812 */ /* 0x000fe400078ec0ff */
[--C-:B------:R-:W-:Y:S02]  /*9100*/  LOP3.LUT R20, R20, 0x40, R2.reuse, 0xe2, !PT ;  /* 0x0000004014147812 */ /* 0x100fe400078ee202 */
[-C--:B------:R-:W-:Y:S02]  /*9110*/  IADD3 R2, RZ, -R21.reuse, -R2 ;  /* 0x80000015ff027210 */ /* 0x080fe40007ffe802 */
[----:B------:R-:W-:Y:S02]  /*9120*/  PRMT R12, R12, 0x6540, R19 ;  /* 0x000065400c0c7816 */ /* 0x000fe40000000013 */
[----:B------:R-:W-:Y:S01]  /*9130*/  LOP3.LUT R20, R20, R21, RZ, 0xfc, !PT ;  /* 0x0000001514147212 */ /* 0x000fe200078efcff */
[----:B------:R-:W-:Y:S01]  /*9140*/  IMAD R3, R3, -0x40, R2 ;  /* 0xffffffc003037824 */ /* 0x000fe200078e0202 */
[--C-:B------:R-:W-:Y:S01]  /*9150*/  SHF.R.S32.HI R13, RZ, 0x1f, R12.reuse ;  /* 0x0000001fff0d7819 */ /* 0x100fe2000001140c */
[----:B------:R-:W-:Y:S01]  /*9160*/  IMAD R2, R22, 0xc0, RZ ;  /* 0x000000c016027824 */ /* 0x000fe200078e02ff */
[----:B------:R-:W-:Y:S01]  /*9170*/  MOV R21, RZ ;  /* 0x000000ff00157202 */ /* 0x000fe20000000f00 */
[----:B------:R-:W-:-:S03]  /*9180*/  IMAD.WIDE.U32 R4, R154, UR6, R12 ;  /* 0x000000069a047c25 */ /* 0x000fc6000f8e000c */
[C---:B------:R-:W-:Y:S02]  /*9190*/  IADD3 R19, -R2.reuse, UR4, R3 ;  /* 0x0000000402137c10 */ /* 0x040fe4000fffe103 */
[----:B------:R-:W-:Y:S01]  /*91a0*/  ISETP.GE.OR P0, PT, R2, UR4, P0 ;  /* 0x0000000402007c0c */ /* 0x000fe20008706670 */
[----:B------:R-:W-:Y:S01]  /*91b0*/  USHF.R.U32.HI UR4, URZ, 0x2, UR39 ;  /* 0x000000023f047899 */ /* 0x000fe20008011627 */
[----:B------:R-:W-:Y:S01]  /*91c0*/  IMAD R2, R14, UR6, RZ ;  /* 0x000000060e027c24 */ /* 0x000fe2000f8e02ff */
[----:B------:R-:W-:Y:S01]  /*91d0*/  ULOP3.LUT UR39, UR39, 0x3, URZ, 0xc0, !UPT ;  /* 0x0000000327277892 */ /* 0x000fe2000f8ec03f */
[----:B------:R-:W-:Y:S01]  /*91e0*/  IMAD.WIDE R20, R22, 0xc0, R20 ;  /* 0x000000c016147825 */ /* 0x000fe200078e0214 */
[----:B------:R-:W-:-:S03]  /*91f0*/  ULOP3.LUT UR4, UR4, 0x1, URZ, 0xc0, !UPT ;  /* 0x0000000104047892 */ /* 0x000fc6000f8ec03f */
[----:B------:R-:W-:Y:S01]  /*9200*/  IMAD R2, R154, UR7, R2 ;  /* 0x000000079a027c24 */ /* 0x000fe2000f8e0202 */
[----:B------:R-:W-:-:S03]  /*9210*/  UISETP.NE.U32.AND UP1, UPT, UR4, 0x1, UPT ;  /* 0x000000010400788c */ /* 0x000fc6000bf25070 */
[----:B------:R-:W-:Y:S01]  /*9220*/  IMAD.IADD R5, R5, 0x1, R2 ;  /* 0x0000000105057824 */ /* 0x000fe200078e0202 */
[----:B------:R-:W-:-:S04]  /*9230*/  UISETP.GT.U32.AND UP1, UPT, UR40, 0x3, !UP1 ;  /* 0x000000032800788c */ /* 0x000fc8000cf24070 */
[----:B------:R-:W-:-:S04]  /*9240*/  USEL UR4, URZ, 0x1, !UP1 ;  /* 0x000000013f047887 */ /* 0x000fc8000c800000 */
[----:B------:R-:W-:Y:S01]  /*9250*/  ULOP3.LUT UR38, UR4, UR38, UR5, 0x96, !UPT ;  /* 0x0000002604267292 */ /* 0x000fe2000f8e9605 */
[----:B------:R-:W-:Y:S11]  /*9260*/  @P0 BRA `(.L_x_28) ;  /* 0x000000d000f40947 */ /* 0x000ff60003800000 */
[----:B------:R-:W0:Y:S01]  /*9270*/  LDC.64 R2, c[0x0][0x5c8] ;  /* 0x00017200ff027b82 */ /* 0x000e220000000a00 */
[----:B------:R-:W-:Y:S01]  /*9280*/  ULDC.64 UR4, c[0x0][0x5c0] ;  /* 0x0001700000047ab9 */ /* 0x000fe20000000a00 */
[----:B------:R-:W-:Y:S01]  /*9290*/  BSSY B0, `(.L_x_28) ;  /* 0x0000d3a000007945 */ /* 0x000fe20003800000 */
[-C--:B0-----:R-:W-:Y:S01]  /*92a0*/  IMAD R6, R21, R2.reuse, RZ ;  /* 0x0000000215067224 */ /* 0x081fe200078e02ff */
[----:B------:R-:W-:Y:S01]  /*92b0*/  SHF.L.U32 R8, R2, 0x3, RZ ;  /* 0x0000000302087819 */ /* 0x000fe200000006ff */
[----:B------:R-:W-:Y:S01]  /*92c0*/  IMAD.WIDE.U32 R4, R20, R2, R4 ;  /* 0x0000000214047225 */ /* 0x000fe200078e0004 */
[----:B------:R-:W-:-:S03]  /*92d0*/  SHF.L.U64.HI R9, R2, 0x3, R3 ;  /* 0x0000000302097819 */ /* 0x000fc60000010203 */
[----:B------:R-:W-:Y:S01]  /*92e0*/  IMAD R6, R20, R3, R6 ;  /* 0x0000000314067224 */ /* 0x000fe200078e0206 */
[----:B------:R-:W-:-:S03]  /*92f0*/  IADD3 R4, P0, R4, UR4, RZ ;  /* 0x0000000404047c10 */ /* 0x000fc6000ff1e0ff */
[----:B------:R-:W-:Y:S01]  /*9300*/  IMAD.IADD R6, R5, 0x1, R6 ;  /* 0x0000000105067824 */ /* 0x000fe200078e0206 */
[----:B------:R-:W-:-:S04]  /*9310*/  IADD3 R10, P1, R8, R4, RZ ;  /* 0x00000004080a7210 */ /* 0x000fc80007f3e0ff */
[----:B------:R-:W-:Y:S02]  /*9320*/  IADD3.X R5, R6, UR5, RZ, P0, !PT ;  /* 0x0000000506057c10 */ /* 0x000fe400087fe4ff */
[----:B------:R-:W-:-:S03]  /*9330*/  LEA R6, P0, R2, R4, 0x7 ;  /* 0x0000000402067211 */ /* 0x000fc600078038ff */
[----:B------:R-:W-:Y:S01]  /*9340*/  IMAD.X R11, R9, 0x1, R5, P1 ;  /* 0x00000001090b7824 */ /* 0x000fe200008e0605 */
[----:B------:R-:W-:Y:S02]  /*9350*/  LEA.HI.X R7, R2, R5, R3, 0x7, P0 ;  /* 0x0000000502077211 */ /* 0x000fe400000f3c03 */
[----:B------:R-:W-:Y:S02]  /*9360*/  ISETP.NE.AND P0, PT, R18, RZ, PT ;  /* 0x000000ff1200720c */ /* 0x000fe40003f05270 */
[----:B------:R-:W-:-:S04]  /*9370*/  IADD3 R8, P2, R8, R6, RZ ;  /* 0x0000000608087210 */ /* 0x000fc80007f5e0ff */
[----:B------:R-:W-:-:S07]  /*9380*/  IADD3.X R9, R9, R7, RZ, P2, !PT ;  /* 0x0000000709097210 */ /* 0x000fce00017fe4ff */
[----:B------:R-:W-:Y:S05]  /*9390*/  @!P0 BRA `(.L_x_29) ;  /* 0x0000009800948947 */ /* 0x000fea0003800000 */
[----:B------:R-:W0:Y:S01]  /*93a0*/  LDC.64 R22, c[0x0][0x5b0] ;  /* 0x00016c00ff167b82 */ /* 0x000e220000000a00 */
[----:B------:R-:W-:Y:S01]  /*93b0*/  ULDC.64 UR4, c[0x0][0x5b8] ;  /* 0x00016e0000047ab9 */ /* 0x000fe20000000a00 */
[----:B------:R-:W-:Y:S01]  /*93c0*/  ISETP.GE.AND P0, PT, R19, 0x1, PT ;  /* 0x000000011300780c */ /* 0x000fe20003f06270 */
[----:B------:R-:W-:Y:S01]  /*93d0*/  IMAD R14, R14, UR4, RZ ;  /* 0x000000040e0e7c24 */ /* 0x000fe2000f8e02ff */
[----:B------:R-:W-:Y:S01]  /*93e0*/  BSSY B1, `(.L_x_30) ;  /* 0x000000e000017945 */ /* 0x000fe20003800000 */
[----:B------:R-:W-:Y:S01]  /*93f0*/  IMAD.WIDE.U32 R156, R154, UR4, R12 ;  /* 0x000000049a9c7c25 */ /* 0x000fe2000f8e000c */
[----:B------:R-:W-:Y:S02]  /*9400*/  ISETP.LT.OR P2, PT, R0, 0x1, !P0 ;  /* 0x000000010000780c */ /* 0x000fe40004741670 */
[----:B------:R-:W1:Y:S01]  /*9410*/  LDC.64 R152, c[0x0][0x5a8] ;  /* 0x00016a00ff987b82 */ /* 0x000e620000000a00 */
[----:B------:R-:W-:-:S04]  /*9420*/  IMAD R154, R154, UR5, R14 ;  /* 0x000000059a9a7c24 */ /* 0x000fc8000f8e020e */
[----:B------:R-:W-:Y:S01]  /*9430*/  IMAD.IADD R155, R157, 0x1, R154 ;  /* 0x000000019d9b7824 */ /* 0x000fe200078e029a */
[----:B------:R-:W-:Y:S01]  /*9440*/  MOV R154, R156 ;  /* 0x0000009c009a7202 */ /* 0x000fe20000000f00 */
[----:B0-----:R-:W-:-:S04]  /*9450*/  IMAD R160, R21, R22, RZ ;  /* 0x0000001615a07224 */ /* 0x001fc800078e02ff */
[----:B------:R-:W-:-:S04]  /*9460*/  IMAD.WIDE.U32 R2, R20, R22, R154 ;  /* 0x0000001614027225 */ /* 0x000fc800078e009a */
[----:B------:R-:W-:Y:S01]  /*9470*/  IMAD R160, R20, R23, R160 ;  /* 0x0000001714a07224 */ /* 0x000fe200078e02a0 */
[----:B-1----:R-:W-:-:S04]  /*9480*/  IADD3 R14, P1, R2, R152, RZ ;  /* 0x00000098020e7210 */ /* 0x002fc80007f3e0ff */
[----:B------:R-:W-:Y:S01]  /*9490*/  IADD3.X R15, R153, R3, R160, P1, !PT ;  /* 0x00000003990f7210 */ /* 0x000fe20000ffe4a0 */
[----:B------:R-:W-:Y:S08]  /*94a0*/  @P2 BRA `(.L_x_31) ;  /* 0x0000000000042947 */ /* 0x000ff00003800000 */
[----:B------:R0:W5:Y:S02]  /*94b0*/  LDG.E.U8 R16, desc[UR36][R14.64] ;  /* 0x000000240e107981 */ /* 0x000164000c1e1100 */
.L_x_31:
[----:B------:R-:W-:Y:S05]  /*94c0*/  BSYNC B1 ;  /* 0x0000000000017941 */ /* 0x000fea0003800000 */
.L_x_30:
[----:B------:R-:W2:Y:S01]  /*94d0*/  LDL.LU R3, [R1] ;  /* 0x0000000001037983 */ /* 0x000ea20000300800 */
[----:B-----5:R-:W-:Y:S01]  /*94e0*/  LOP3.LUT R2, R16, 0xffff, RZ, 0xc0, !PT ;  /* 0x0000ffff10027812 */ /* 0x020fe200078ec0ff */
[----:B------:R-:W-:Y:S01]  /*94f0*/  BSSY B1, `(.L_x_32) ;  /* 0x000000a000017945 */ /* 0x000fe20003800000 */
[----:B------:R-:W-:Y:S02]  /*9500*/  ISETP.LT.OR P1, PT, R0, 0x2, !P0 ;  /* 0x000000020000780c */ /* 0x000fe40004721670 */
[----:B------:R-:W-:-:S05]  /*9510*/  PRMT R2, R2, 0x8880, RZ ;  /* 0x0000888002027816 */ /* 0x000fca00000000ff */
[----:B------:R-:W-:-:S04]  /*9520*/  IMAD R2, R2, R18, RZ ;  /* 0x0000001202027224 */ /* 0x000fc800078e02ff */
[----:B--2---:R-:W-:-:S05]  /*9530*/  @!P2 IMAD R3, R3, R17, R2 ;  /* 0x000000110303a224 */ /* 0x004fca00078e0202 */
[----:B------:R1:W-:Y:S01]  /*9540*/  @!P2 STG.E.U8 desc[UR36][R4.64], R3 ;  /* 0x000000030400a986 */ /* 0x0003e2000c101124 */
[----:B------:R-:W-:Y:S05]  /*9550*/  @P1 BRA `(.L_x_33) ;  /* 0x00000000000c1947 */ /* 0x000fea0003800000 */
[----:B------:R-:W2:Y:S02]  /*9560*/  LDG.E.U8 R16, desc[UR36][R14.64+0x1] ;  /* 0x000001240e107981 */ /* 0x000ea4000c1e1100 */
[----:B--2---:R-:W-:-:S05]  /*9570*/  PRMT R2, R16, 0x8880, RZ ;  /* 0x0000888010027816 */ /* 0x004fca00000000ff */
[----:B------:R-:W-:-:S07]  /*9580*/  IMAD R2, R2, R18, RZ ;  /* 0x0000001202027224 */ /* 0x000fce00078e02ff */
.L_x_33:
[----:B------:R-:W-:Y:S05]  /*9590*/  BSYNC B1 ;  /* 0x0000000000017941 */ /* 0x000fea0003800000 */
.L_x_32:
[----:B-1----:R-:W2:Y:S01]  /*95a0*/  LDL.LU R3, [R1+0x4] ;  /* 0x0000040001037983 */ /* 0x002ea20000300800 */
[C---:B------:R-:W-:Y:S01]  /*95b0*/  SHF.L.U64.HI R159, R22.reuse, 0x3, R23 ;  /* 0x00000003169f7819 */ /* 0x040fe20000010217 */
[----:B------:R-:W-:Y:S01]  /*95c0*/  IMAD.SHL.U32 R158, R22, 0x8, RZ ;  /* 0x00000008169e7824 */ /* 0x000fe200078e00ff */
[----:B------:R-:W-:Y:S03]  /*95d0*/  BSSY B1, `(.L_x_34) ;  /* 0x000000d000017945 */ /* 0x000fe60003800000 */
[----:B------:R-:W-:-:S05]  /*95e0*/  IMAD.WIDE.U32 R12, R20, R22, R158 ;  /* 0x00000016140c7225 */ /* 0x000fca00078e009e */
[----:B------:R-:W-:Y:S02]  /*95f0*/  IADD3 R160, R160, R13, RZ ;  /* 0x0000000da0a07210 */ /* 0x000fe40007ffe0ff */
[----:B------:R-:W-:-:S04]  /*9600*/  IADD3 R12, P2, P3, R156, R152, R12 ;  /* 0x000000989c0c7210 */ /* 0x000fc80007b5e00c */
[----:B------:R-:W-:Y:S01]  /*9610*/  IADD3.X R13, R155, R153, R160, P2, P3 ;  /* 0x000000999b0d7210 */ /* 0x000fe200017e64a0 */
[----:B--2---:R-:W-:-:S05]  /*9620*/  @!P1 IMAD R3, R3, R17, R2 ;  /* 0x0000001103039224 */ /* 0x004fca00078e0202 */
[----:B------:R1:W-:Y:S01]  /*9630*/  @!P1 STG.E.U8 desc[UR36][R4.64+0x1], R3 ;  /* 0x0000010304009986 */ /* 0x0003e2000c101124 */
[----:B------:R-:W-:-:S04]  /*9640*/  ISETP.GE.AND P1, PT, R19, 0x9, PT ;  /* 0x000000091300780c */ /* 0x000fc80003f26270 */
[----:B------:R-:W-:-:S13]  /*9650*/  ISETP.LT.OR P4, PT, R0, 0x1, !P1 ;  /* 0x000000010000780c */ /* 0x000fda0004f81670 */
[----:B-1----:R-:W-:Y:S05]  /*9660*/  @P4 BRA `(.L_x_35) ;  /* 0x00000000000c4947 */ /* 0x002fea0003800000 */
[----:B------:R-:W2:Y:S02]  /*9670*/  LDG.E.U8 R16, desc[UR36][R12.64] ;  /* 0x000000240c107981 */ /* 0x000ea4000c1e1100 */
[----:B--2---:R-:W-:-:S05]  /*9680*/  PRMT R2, R16, 0x8880, RZ ;  /* 0x0000888010027816 */ /* 0x004fca00000000ff */
[----:B------:R-:W-:-:S07]  /*9690*/  IMAD R2, R2, R18, RZ ;  /* 0x0000001202027224 */ /* 0x000fce00078e02ff */
.L_x_35:
[----:B------:R-:W-:Y:S05]  /*96a0*/  BSYNC B1 ;  /* 0x0000000000017941 */ /* 0x000fea0003800000 */
.L_x_34:
[----:B------:R-:W2:Y:S01]  /*96b0*/  LDL.LU R3, [R1+0x8] ;  /* 0x0000080001037983 */ /* 0x000ea20000300800 */
[----:B------:R-:W-:Y:S01]  /*96c0*/  ISETP.LT.OR P2, PT, R0, 0x2, !P1 ;  /* 0x000000020000780c */ /* 0x000fe20004f41670 */
[----:B------:R-:W-:Y:S01]  /*96d0*/  BSSY B1, `(.L_x_36) ;  /* 0x0000007000017945 */ /* 0x000fe20003800000 */
[----:B--2---:R-:W-:-:S05]  /*96e0*/  @!P4 IMAD R3, R3, R17, R2 ;  /* 0x000000110303c224 */ /* 0x004fca00078e0202 */
[----:B------:R1:W-:Y:S06]  /*96f0*/  @!P4 STG.E.U8 desc[UR36][R10.64], R3 ;  /* 0x000000030a00c986 */ /* 0x0003ec000c101124 */
[----:B------:R-:W-:Y:S05]  /*9700*/  @P2 BRA `(.L_x_37) ;  /* 0x00000000000c2947 */ /* 0x000fea0003800000 */
[----:B------:R-:W2:Y:S02]  /*9710*/  LDG.E.U8 R16, desc[UR36][R12.64+0x1] ;  /* 0x000001240c107981 */ /* 0x000ea4000c1e1100 */
[----:B--2---:R-:W-:-:S05]  /*9720*/  PRMT R2, R16, 0x8880, RZ ;  /* 0x0000888010027816 */ /* 0x004fca00000000ff */
[----:B------:R-:W-:-:S07]  /*9730*/  IMAD R2, R2, R18, RZ ;  /* 0x0000001202027224 */ /* 0x000fce00078e02ff */
.L_x_37:
[----:B------:R-:W-:Y:S05]  /*9740*/  BSYNC B1 ;  /* 0x0000000000017941 */ /* 0x000fea0003800000 */
.L_x_36:
[----:B-1----:R-:W2:Y:S01]  /*9750*/  LDL.LU R3, [R1+0xc] ;  /* 0x00000c0001037983 */ /* 0x002ea20000300800 */
[----:B------:R-:W-:Y:S01]  /*9760*/  BSSY B1, `(.L_x_38) ;  /* 0x000000a000017945 */ /* 0x000fe20003800000 */
[C---:B------:R-:W-:Y:S02]  /*9770*/  ISETP.LT.OR P3, PT, R0.reuse, 0xa, !P0 ;  /* 0x0000000a0000780c */ /* 0x040fe40004761670 */
[----:B------:R-:W-:Y:S01]  /*9780*/  ISETP.LT.OR P4, PT, R0, 0x9, !P1 ;  /* 0x000000090000780c */ /* 0x000fe20004f81670 */
[----:B--2---:R-:W-:-:S05]  /*9790*/  @!P2 IMAD R3, R3, R17, R2 ;  /* 0x000000110303a224 */ /* 0x004fca00078e0202 */
[----:B------:R1:W-:Y:S01]  /*97a0*/  @!P2 STG.E.U8 desc[UR36][R10.64+0x1], R3 ;  /* 0x000001030a00a986 */ /* 0x0003e2000c101124 */
[----:B------:R-:W-:-:S13]  /*97b0*/  ISETP.LT.OR P2, PT, R0, 0x9, !P0 ;  /* 0x000000090000780c */ /* 0x000fda0004741670 */
[----:B-1----:R-:W-:Y:S05]  /*97c0*/  @P2 BRA `(.L_x_39) ;  /* 0x00000000000c2947 */ /* 0x002fea0003800000 */
[----:B------:R-:W2:Y:S02]  /*97d0*/  LDG.E.U8 R16, desc[UR36][R14.64+0x8] ;  /* 0x000008240e107981 */ /* 0x000ea4000c1e1100 */
[----:B--2---:R-:W-:-:S05]  /*97e0*/  PRMT R2, R16, 0x8880, RZ ;  /* 0x0000888010027816 */ /* 0x004fca00000000ff */
[----:B------:R-:W-:-:S07]  /*97f0*/  IMAD R2, R2, R18, RZ ;  /* 0x0000001202027224 */ /* 0x000fce00078e02ff */
.L_x_39:
[----:B------:R-:W-:Y:S05]  /*9800*/  BSYNC B1 ;  /* 0x0000000000017941 */ /* 0x000fea0003800000 */
.L_x_38:
[----:B------:R-:W2:Y:S01]  /*9810*/  LDL.LU R3, [R1+0x10] ;  /* 0x0000100001037983 */ /* 0x000ea20000300800 */
[----:B------:R-:W-:Y:S01]  /*9820*/  BSSY B1, `(.L_x_40) ;  /* 0x0000007000017945 */ /* 0x000fe20003800000 */
[----:B--2---:R-:W-:-:S05]  /*9830*/  @!P2 IMAD R3, R3, R17, R2 ;  /* 0x000000110303a224 */ /* 0x004fca00078e0202 */
[----:B------:R1:W-:Y:S01]  /*9840*/  @!P2 STG.E.U8 desc[UR36][R4.64+0x8], R3 ;  /* 0x000008030400a986 */ /* 0x0003e2000c101124 */
[----:B------:R-:W-:Y:S05]  /*9850*/  @P3 BRA `(.L_x_41) ;  /* 0x00000000000c3947 */ /* 0x000fea0003800000 */
[----:B------:R-:W2:Y:S02]  /*9860*/  LDG.E.U8 R16, desc[UR36][R14.64+0x9] ;  /* 0x000009240e107981 */ /* 0x000ea4000c1e1100 */
[----:B--2---:R-:W-:-:S05]  /*9870*/  PRMT R2, R16, 0x8880, RZ ;  /* 0x0000888010027816 */ /* 0x004fca00000000ff */
[----:B------:R-:W-:-:S07]  /*9880*/  IMAD R2, R2, R18, RZ ;  /* 0x0000001202027224 */ /* 0x000fce00078e02ff */
.L_x_41:
[----:B------:R-:W-:Y:S05]  /*9890*/  BSYNC B1 ;  /* 0x0000000000017941 */ /* 0x000fea0003800000 */
.L_x_40:
[----:B-1----:R-:W2:Y:S01]  /*98a0*/  LDL.LU R3, [R1+0x14] ;  /* 0x0000140001037983 */ /* 0x002ea20000300800 */
[----:B------:R-:W-:Y:S01]  /*98b0*/  BSSY B1, `(.L_x_42) ;  /* 0x0000007000017945 */ /* 0x000fe20003800000 */
[----:B--2---:R-:W-:-:S05]  /*98c0*/  @!P3 IMAD R3, R3, R17, R2 ;  /* 0x000000110303b224 */ /* 0x004fca00078e0202 */
[----:B------:R1:W-:Y:S01]  /*98d0*/  @!P3 STG.E.U8 desc[UR36][R4.64+0x9], R3 ;  /* 0x000009030400b986 */ /* 0x0003e2000c101124 */
[----:B------:R-:W-:Y:S05]  /*98e0*/  @P4 BRA `(.L_x_43) ;  /* 0x00000000000c4947 */ /* 0x000fea0003800000 */
[----:B------:R-:W2:Y:S02]  /*98f0*/  LDG.E.U8 R16, desc[UR36][R12.64+0x8] ;  /* 0x000008240c107981 */ /* 0x000ea4000c1e1100 */
[----:B--2---:R-:W-:-:S05]  /*9900*/  PRMT R2, R16, 0x8880, RZ ;  /* 0x0000888010027816 */ /* 0x004fca00000000ff */
[----:B------:R-:W-:-:S07]  /*9910*/  IMAD R2, R2, R18, RZ ;  /* 0x0000001202027224 */ /* 0x000fce00078e02ff */
.L_x_43:
[----:B------:R-:W-:Y:S05]  /*9920*/  BSYNC B1 ;  /* 0x0000000000017941 */ /* 0x000fea0003800000 */
.L_x_42:
[----:B-1----:R-:W2:Y:S01]  /*9930*/  LDL.LU R3, [R1+0x18] ;  /* 0x0000180001037983 */ /* 0x002ea20000300800 */
[C---:B------:R-:W-:Y:S01]  /*9940*/  ISETP.LT.OR P2, PT, R0.reuse, 0xa, !P1 ;  /* 0x0000000a0000780c */ /* 0x040fe20004f41670 */
[----:B------:R-:W-:Y:S01]  /*9950*/  BSSY B1, `(.L_x_44) ;  /* 0x000000a000017945 */ /* 0x000fe20003800000 */
[C---:B------:R-:W-:Y:S02]  /*9960*/  ISETP.LT.OR P3, PT, R0.reuse, 0x11, !P0 ;  /* 0x000000110000780c */ /* 0x040fe40004761670 */
[----:B------:R-:W-:Y:S01]  /*9970*/  ISETP.LT.OR P5, PT, R0, 0x11, !P1 ;  /* 0x000000110000780c */ /* 0x000fe20004fa1670 */
[----:B--2---:R-:W-:-:S05]  /*9980*/  @!P4 IMAD R3, R3, R17, R2 ;  /* 0x000000110303c224 */ /* 0x004fca00078e0202 */
[----:B------:R1:W-:Y:S01]  /*9990*/  @!P4 STG.E.U8 desc[UR36][R10.64+0x8], R3 ;  /* 0x000008030a00c986 */ /* 0x0003e2000c101124 */
[----:B------:R-:W-:Y:S02]  /*99a0*/  ISETP.LT.OR P4, PT, R0, 0x12, !P0 ;  /* 0x000000120000780c */ /* 0x000fe40004781670 */
[----:B------:R-:W-:Y:S11]  /*99b0*/  @P2 BRA `(.L_x_45) ;  /* 0x00000000000c2947 */ /* 0x000ff60003800000 */
[----:B------:R-:W2:Y:S02]  /*99c0*/  LDG.E.U8 R16, desc[UR36][R12.64+0x9] ;  /* 0x000009240c107981 */ /* 0x000ea4000c1e1100 */
[----:B--2---:R-:W-:-:S05]  /*99d0*/  PRMT R2, R16, 0x8880, RZ ;  /* 0x0000888010027816 */ /* 0x004fca00000000ff */
[----:B------:R-:W-:-:S07]  /*99e0*/  IMAD R2, R2, R18, RZ ;  /* 0x0000001202027224 */ /* 0x000fce00078e02ff */
.L_x_45:
[----:B------:R-:W-:Y:S05]  /*99f0*/  BSYNC B1 ;  /* 0x0000000000017941 */ /* 0x000fea0003800000 */
.L_x_44:
        /* <DEDUP_REMOVED lines=8> */
.L_x_47:
[----:B------:R-:W-:Y:S05]  /*9a80*/  BSYNC B1 ;  /* 0x0000000000017941 */ /* 0x000fea0003800000 */
.L_x_46:
        /* <DEDUP_REMOVED lines=8> */
.L_x_49:
[----:B------:R-:W-:Y:S05]  /*9b10*/  BSYNC B1 ;  /* 0x0000000000017941 */ /* 0x000fea0003800000 */
.L_x_48:
        /* <DEDUP_REMOVED lines=8> */
.L_x_51:
[----:B------:R-:W-:Y:S05]  /*9ba0*/  BSYNC B1 ;  /* 0x0000000000017941 */ /* 0x000fea0003800000 */
.L_x_50:
        /* <DEDUP_REMOVED lines=12> */
.L_x_53:
[----:B------:R-:W-:Y:S05]  /*9c70*/  BSYNC B1 ;  /* 0x0000000000017941 */ /* 0x000fea0003800000 */
.L_x_52:
        /* <DEDUP_REMOVED lines=8> */
.L_x_55:
[----:B------:R-:W-:Y:S05]  /*9d00*/  BSYNC B1 ;  /* 0x0000000000017941 */ /* 0x000fea0003800000 */
.L_x_54:
        /* <DEDUP_REMOVED lines=8> */
.L_x_57:
[----:B------:R-:W-:Y:S05]  /*9d90*/  BSYNC B1 ;  /* 0x0000000000017941 */ /* 0x000fea0003800000 */
.L_x_56:
        /* <DEDUP_REMOVED lines=8> */
.L_x_59:
[----:B------:R-:W-:Y:S05]  /*9e20*/  BSYNC B1 ;  /* 0x0000000000017941 */ /* 0x000fea0003800000 */
.L_x_58:
        /* <DEDUP_REMOVED lines=12> */
.L_x_61:
[----:B------:R-:W-:Y:S05]  /*9ef0*/  BSYNC B1 ;  /* 0x0000000000017941 */ /* 0x000fea0003800000 */
.L_x_60:
        /* <DEDUP_REMOVED lines=8> */
.L_x_63:
[----:B------:R-:W-:Y:S05]  /*9f80*/  BSYNC B1 ;  /* 0x0000000000017941 */ /* 0x000fea0003800000 */
.L_x_62:
        /* <DEDUP_REMOVED lines=8> */
.L_x_65:
[----:B------:R-:W-:Y:S05]  /*a010*/  BSYNC B1 ;  /* 0x0000000000017941 */ /* 0x000fea0003800000 */
.L_x_64:
        /* <DEDUP_REMOVED lines=8> */
.L_x_67:
[----:B------:R-:W-:Y:S05]  /*a0a0*/  BSYNC B1 ;  /* 0x0000000000017941 */ /* 0x000fea0003800000 */
.L_x_66:
        /* <DEDUP_REMOVED lines=12> */
.L_x_69:
[----:B------:R-:W-:Y:S05]  /*a170*/  BSYNC B1 ;  /* 0x0000000000017941 */ /* 0x000fea0003800000 */
.L_x_68:
        /* <DEDUP_REMOVED lines=8> */
.L_x_71:
[----:B------:R-:W-:Y:S05]  /*a200*/  BSYNC B1 ;  /* 0x0000000000017941 */ /* 0x000fea0003800000 */
.L_x_70:
        /* <DEDUP_REMOVED lines=8> */
.L_x_73:
[----:B------:R-:W-:Y:S05]  /*a290*/  BSYNC B1 ;  /* 0x0000000000017941 */ /* 0x000fea0003800000 */
.L_x_72:
        /* <DEDUP_REMOVED lines=8> */
.L_x_75:
[----:B------:R-:W-:Y:S05]  /*a320*/  BSYNC B1 ;  /* 0x0000000000017941 */ /* 0x000fea0003800000 */
.L_x_74:
        /* <DEDUP_REMOVED lines=12> */
.L_x_77:
[----:B------:R-:W-:Y:S05]  /*a3f0*/  BSYNC B1 ;  /* 0x0000000000017941 */ /* 0x000fea0003800000 */
.L_x_76:
        /* <DEDUP_REMOVED lines=8> */
.L_x_79:
[----:B------:R-:W-:Y:S05]  /*a480*/  BSYNC B1 ;  /* 0x0000000000017941 */ /* 0x000fea0003800000 */
.L_x_78:
        /* <DEDUP_REMOVED lines=8> */
.L_x_81:
[----:B------:R-:W-:Y:S05]  /*a510*/  BSYNC B1 ;  /* 0x0000000000017941 */ /* 0x000fea0003800000 */
.L_x_80:
        /* <DEDUP_REMOVED lines=8> */
.L_x_83:
[----:B------:R-:W-:Y:S05]  /*a5a0*/  BSYNC B1 ;  /* 0x0000000000017941 */ /* 0x000fea0003800000 */
.L_x_82:
        /* <DEDUP_REMOVED lines=12> */
.L_x_85:
[----:B------:R-:W-:Y:S05]  /*a670*/  BSYNC B1 ;  /* 0x0000000000017941 */ /* 0x000fea0003800000 */
.L_x_84:
        /* <DEDUP_REMOVED lines=8> */
.L_x_87:
[----:B------:R-:W-:Y:S05]  /*a700*/  BSYNC B1 ;  /* 0x0000000000017941 */ /* 0x000fea0003800000 */
.L_x_86:
        /* <DEDUP_REMOVED lines=8> */
.L_x_89:
[----:B------:R-:W-:Y:S05]  /*a790*/  BSYNC B1 ;  /* 0x0000000000017941 */ /* 0x000fea0003800000 */
.L_x_88:
        /* <DEDUP_REMOVED lines=8> */
.L_x_91:
[----:B------:R-:W-:Y:S05]  /*a820*/  BSYNC B1 ;  /* 0x0000000000017941 */ /* 0x000fea0003800000 */
.L_x_90:
        /* <DEDUP_REMOVED lines=12> */
.L_x_93:
[----:B------:R-:W-:Y:S05]  /*a8f0*/  BSYNC B1 ;  /* 0x0000000000017941 */ /* 0x000fea0003800000 */
.L_x_92:
        /* <DEDUP_REMOVED lines=8> */
.L_x_95:
[----:B------:R-:W-:Y:S05]  /*a980*/  BSYNC B1 ;  /* 0x0000000000017941 */ /* 0x000fea0003800000 */
.L_x_94:
        /* <DEDUP_REMOVED lines=8> */
.L_x_97:
[----:B------:R-:W-:Y:S05]  /*aa10*/  BSYNC B1 ;  /* 0x0000000000017941 */ /* 0x000fea0003800000 */
.L_x_96:
        /* <DEDUP_REMOVED lines=8> */
.L_x_99:
[----:B------:R-:W-:Y:S05]  /*aaa0*/  BSYNC B1 ;  /* 0x0000000000017941 */ /* 0x000fea0003800000 */
.L_x_98:
        /* <DEDUP_REMOVED lines=12> */
.L_x_101:
[----:B------:R-:W-:Y:S05]  /*ab70*/  BSYNC B1 ;  /* 0x0000000000017941 */ /* 0x000fea0003800000 */
.L_x_100:
        /* <DEDUP_REMOVED lines=8> */
.L_x_103:
[----:B------:R-:W-:Y:S05]  /*ac00*/  BSYNC B1 ;  /* 0x0000000000017941 */ /* 0x000fea0003800000 */
.L_x_102:
        /* <DEDUP_REMOVED lines=8> */
.L_x_105:
[----:B------:R-:W-:Y:S05]  /*ac90*/  BSYNC B1 ;  /* 0x0000000000017941 */ /* 0x000fea0003800000 */
.L_x_104:
        /* <DEDUP_REMOVED lines=8> */
.L_x_107:
[----:B------:R-:W-:Y:S05]  /*ad20*/  BSYNC B1 ;  /* 0x0000000000017941 */ /* 0x000fea0003800000 */
.L_x_106:
        /* <DEDUP_REMOVED lines=12> */
.L_x_109:
[----:B------:R-:W-:Y:S05]  /*adf0*/  BSYNC B1 ;  /* 0x0000000000017941 */ /* 0x000fea0003800000 */
.L_x_108:
        /* <DEDUP_REMOVED lines=8> */
.L_x_111:
[----:B------:R-:W-:Y:S05]  /*ae80*/  BSYNC B1 ;  /* 0x0000000000017941 */ /* 0x000fea0003800000 */
.L_x_110:
        /* <DEDUP_REMOVED lines=8> */
.L_x_113:
[----:B------:R-:W-:Y:S05]  /*af10*/  BSYNC B1 ;  /* 0x0000000000017941 */ /* 0x000fea0003800000 */
.L_x_112:
        /* <DEDUP_REMOVED lines=8> */
.L_x_115:
[----:B------:R-:W-:Y:S05]  /*afa0*/  BSYNC B1 ;  /* 0x0000000000017941 */ /* 0x000fea0003800000 */
.L_x_114:
        /* <DEDUP_REMOVED lines=12> */
.L_x_117:
[----:B------:R-:W-:Y:S05]  /*b070*/  BSYNC B1 ;  /* 0x0000000000017941 */ /* 0x000fea0003800000 */
.L_x_116:
        /* <DEDUP_REMOVED lines=8> */
.L_x_119:
[----:B------:R-:W-:Y:S05]  /*b100*/  BSYNC B1 ;  /* 0x0000000000017941 */ /* 0x000fea0003800000 */
.L_x_118:
        /* <DEDUP_REMOVED lines=8> */
.L_x_121:
[----:B------:R-:W-:Y:S05]  /*b190*/  BSYNC B1 ;  /* 0x0000000000017941 */ /* 0x000fea0003800000 */
.L_x_120:
        /* <DEDUP_REMOVED lines=8> */
.L_x_123:
[----:B------:R-:W-:Y:S05]  /*b220*/  BSYNC B1 ;  /* 0x0000000000017941 */ /* 0x000fea0003800000 */
.L_x_122:
        /* <DEDUP_REMOVED lines=12> */
.L_x_125:
[----:B------:R-:W-:Y:S05]  /*b2f0*/  BSYNC B1 ;  /* 0x0000000000017941 */ /* 0x000fea0003800000 */
.L_x_124:
        /* <DEDUP_REMOVED lines=8> */
.L_x_127:
[----:B------:R-:W-:Y:S05]  /*b380*/  BSYNC B1 ;  /* 0x0000000000017941 */ /* 0x000fea0003800000 */
.L_x_126:
        /* <DEDUP_REMOVED lines=8> */
.L_x_129:
[----:B------:R-:W-:Y:S05]  /*b410*/  BSYNC B1 ;  /* 0x0000000000017941 */ /* 0x000fea0003800000 */
.L_x_128:
        /* <DEDUP_REMOVED lines=8> */
.L_x_131:
[----:B------:R-:W-:Y:S05]  /*b4a0*/  BSYNC B1 ;  /* 0x0000000000017941 */ /* 0x000fea0003800000 */
.L_x_130:
        /* <DEDUP_REMOVED lines=12> */
.L_x_133:
[----:B------:R-:W-:Y:S05]  /*b570*/  BSYNC B1 ;  /* 0x0000000000017941 */ /* 0x000fea0003800000 */
.L_x_132:
        /* <DEDUP_REMOVED lines=8> */
.L_x_135:
[----:B------:R-:W-:Y:S05]  /*b600*/  BSYNC B1 ;  /* 0x0000000000017941 */ /* 0x000fea0003800000 */
.L_x_134:
        /* <DEDUP_REMOVED lines=8> */
.L_x_137:
[----:B------:R-:W-:Y:S05]  /*b690*/  BSYNC B1 ;  /* 0x0000000000017941 */ /* 0x000fea0003800000 */
.L_x_136:
        /* <DEDUP_REMOVED lines=8> */
.L_x_139:
[----:B------:R-:W-:Y:S05]  /*b720*/  BSYNC B1 ;  /* 0x0000000000017941 */ /* 0x000fea0003800000 */
.L_x_138:
        /* <DEDUP_REMOVED lines=12> */
.L_x_141:
[----:B------:R-:W-:Y:S05]  /*b7f0*/  BSYNC B1 ;  /* 0x0000000000017941 */ /* 0x000fea0003800000 */
.L_x_140:
        /* <DEDUP_REMOVED lines=8> */
.L_x_143:
[----:B------:R-:W-:Y:S05]  /*b880*/  BSYNC B1 ;  /* 0x0000000000017941 */ /* 0x000fea0003800000 */
.L_x_142:
        /* <DEDUP_REMOVED lines=8> */
.L_x_145:
[----:B------:R-:W-:Y:S05]  /*b910*/  BSYNC B1 ;  /* 0x0000000000017941 */ /* 0x000fea0003800000 */
.L_x_144:
        /* <DEDUP_REMOVED lines=8> */
.L_x_147:
[----:B------:R-:W-:Y:S05]  /*b9a0*/  BSYNC B1 ;  /* 0x0000000000017941 */ /* 0x000fea0003800000 */
.L_x_146:
        /* <DEDUP_REMOVED lines=12> */
.L_x_149:
[----:B------:R-:W-:Y:S05]  /*ba70*/  BSYNC B1 ;  /* 0x0000000000017941 */ /* 0x000fea0003800000 */
.L_x_148:
        /* <DEDUP_REMOVED lines=8> */
.L_x_151:
[----:B------:R-:W-:Y:S05]  /*bb00*/  BSYNC B1 ;  /* 0x0000000000017941 */ /* 0x000fea0003800000 */
.L_x_150:
        /* <DEDUP_REMOVED lines=8> */
.L_x_153:
[----:B------:R-:W-:Y:S05]  /*bb90*/  BSYNC B1 ;  /* 0x0000000000017941 */ /* 0x000fea0003800000 */
.L_x_152:
        /* <DEDUP_REMOVED lines=8> */
.L_x_155:
[----:B------:R-:W-:Y:S05]  /*bc20*/  BSYNC B1 ;  /* 0x0000000000017941 */ /* 0x000fea0003800000 */
.L_x_154:
        /* <DEDUP_REMOVED lines=9> */
[----:B------:R-:W1:Y:S02]  /*bcc0*/  LDG.E.U8 R16, desc[UR36][R12.64+0x79] ;  /* 0x000079240c107981 */ /* 0x000e64000c1e1100 */
[----:B-1----:R-:W-:-:S05]  /*bcd0*/  PRMT R3, R16, 0x8880, RZ ;  /* 0x0000888010037816 */ /* 0x002fca00000000ff */
[----:B------:R-:W-:-:S07]  /*bce0*/  IMAD R2, R3, R18, RZ ;  /* 0x0000001203027224 */ /* 0x000fce00078e02ff */
.L_x_157:
[----:B------:R-:W-:Y:S05]  /*bcf0*/  BSYNC B1 ;  /* 0x0000000000017941 */ /* 0x000fea0003800000 */
.L_x_156:
[----:B-1----:R-:W2:Y:S01]  /*bd00*/  LDL.LU R3, [R1+0xfc] ;  /* 0x0000fc0001037983 */ /* 0x002ea20000300800 */
[----:B------:R-:W-:Y:S01]  /*bd10*/  BSSY B1, `(.L_x_158) ;  /* 0x0000007000017945 */ /* 0x000fe20003800000 */
[----:B--2---:R-:W-:-:S05]  /*bd20*/  @!P4 IMAD R3, R3, R17, R2 ;  /* 0x000000110303c224 */ /* 0x004fca00078e0202 */
[----:B------:R1:W-:Y:S01]  /*bd30*/  @!P4 STG.E.U8 desc[UR36][R10.64+0x79], R3 ;  /* 0x000079030a00c986 */ /* 0x0003e2000c101124 */
[----:B------:R-:W-:Y:S05]  /*bd40*/  @P3 BRA `(.L_x_159) ;  /* 0x00000000000c3947 */ /* 0x000fea0003800000 */
[----:B------:R-:W1:Y:S02]  /*bd50*/  LDG.E.U8 R16, desc[UR36][R14.64+0x80] ;  /* 0x000080240e107981 */ /* 0x000e64000c1e1100 */
[----:B-1----:R-:W-:-:S05]  /*bd60*/  PRMT R3, R16, 0x8880, RZ ;  /* 0x0000888010037816 */ /* 0x002fca00000000ff */
[----:B------:R-:W-:-:S07]  /*bd70*/  IMAD R2, R3, R18, RZ ;  /* 0x0000001203027224 */ /* 0x000fce00078e02ff */
.L_x_159:
[----:B------:R-:W-:Y:S05]  /*bd80*/  BSYNC B1 ;  /* 0x0000000000017941 */ /* 0x000fea0003800000 */
.L_x_158:
        /* <DEDUP_REMOVED lines=8> */
.L_x_161:
[----:B------:R-:W-:Y:S05]  /*be10*/  BSYNC B1 ;  /* 0x0000000000017941 */ /* 0x000fea0003800000 */
.L_x_160:
        /* <DEDUP_REMOVED lines=8> */
.L_x_163:
[----:B------:R-:W-:Y:S05]  /*bea0*/  BSYNC B1 ;  /* 0x0000000000017941 */ /* 0x000fea0003800000 */
.L_x_162:
        /* <DEDUP_REMOVED lines=12> */
.L_x_165:
[----:B------:R-:W-:Y:S05]  /*bf70*/  BSYNC B1 ;  /* 0x0000000000017941 */ /* 0x000fea0003800000 */
.L_x_164:
        /* <DEDUP_REMOVED lines=8> */
.L_x_167:
[----:B------:R-:W-:Y:S05]  /*c000*/  BSYNC B1 ;  /* 0x0000000000017941 */ /* 0x000fea0003800000 */
.L_x_166:
        /* <DEDUP_REMOVED lines=8> */
.L_x_169:
[----:B------:R-:W-:Y:S05]  /*c090*/  BSYNC B1 ;  /* 0x0000000000017941 */ /* 0x000fea0003800000 */
.L_x_168:
        /* <DEDUP_REMOVED lines=8> */
.L_x_171:
[----:B------:R-:W-:Y:S05]  /*c120*/  BSYNC B1 ;  /* 0x0000000000017941 */ /* 0x000fea0003800000 */
.L_x_170:
        /* <DEDUP_REMOVED lines=12> */
.L_x_173:
[----:B------:R-:W-:Y:S05]  /*c1f0*/  BSYNC B1 ;  /* 0x0000000000017941 */ /* 0x000fea0003800000 */
.L_x_172:
        /* <DEDUP_REMOVED lines=8> */
.L_x_175:
[----:B------:R-:W-:Y:S05]  /*c280*/  BSYNC B1 ;  /* 0x0000000000017941 */ /* 0x000fea0003800000 */
.L_x_174:
        /* <DEDUP_REMOVED lines=8> */
.L_x_177:
[----:B------:R-:W-:Y:S05]  /*c310*/  BSYNC B1 ;  /* 0x0000000000017941 */ /* 0x000fea0003800000 */
.L_x_176:
        /* <DEDUP_REMOVED lines=8> */
.L_x_179:
[----:B------:R-:W-:Y:S05]  /*c3a0*/  BSYNC B1 ;  /* 0x0000000000017941 */ /* 0x000fea0003800000 */
.L_x_178:
        /* <DEDUP_REMOVED lines=12> */
.L_x_181:
[----:B------:R-:W-:Y:S05]  /*c470*/  BSYNC B1 ;  /* 0x0000000000017941 */ /* 0x000fea0003800000 */
.L_x_180:
        /* <DEDUP_REMOVED lines=8> */
.L_x_183:
[----:B------:R-:W-:Y:S05]  /*c500*/  BSYNC B1 ;  /* 0x0000000000017941 */ /* 0x000fea0003800000 */
.L_x_182:
        /* <DEDUP_REMOVED lines=8> */
.L_x_185:
[----:B------:R-:W-:Y:S05]  /*c590*/  BSYNC B1 ;  /* 0x0000000000017941 */ /* 0x000fea0003800000 */
.L_x_184:
        /* <DEDUP_REMOVED lines=8> */
.L_x_187:
[----:B------:R-:W-:Y:S05]  /*c620*/  BSYNC B1 ;  /* 0x0000000000017941 */ /* 0x000fea0003800000 */
.L_x_186:
        /* <DEDUP_REMOVED lines=12> */
.L_x_189:
[----:B------:R-:W-:Y:S05]  /*c6f0*/  BSYNC B1 ;  /* 0x0000000000017941 */ /* 0x000fea0003800000 */
.L_x_188:
        /* <DEDUP_REMOVED lines=8> */
.L_x_191:
[----:B------:R-:W-:Y:S05]  /*c780*/  BSYNC B1 ;  /* 0x0000000000017941 */ /* 0x000fea0003800000 */
.L_x_190:
        /* <DEDUP_REMOVED lines=8> */
.L_x_193:
[----:B------:R-:W-:Y:S05]  /*c810*/  BSYNC B1 ;  /* 0x0000000000017941 */ /* 0x000fea0003800000 */
.L_x_192:
        /* <DEDUP_REMOVED lines=8> */
.L_x_195:
[----:B------:R-:W-:Y:S05]  /*c8a0*/  BSYNC B1 ;  /* 0x0000000000017941 */ /* 0x000fea0003800000 */
.L_x_194:
        /* <DEDUP_REMOVED lines=12> */
.L_x_197:
[----:B------:R-:W-:Y:S05]  /*c970*/  BSYNC B1 ;  /* 0x0000000000017941 */ /* 0x000fea0003800000 */
.L_x_196:
        /* <DEDUP_REMOVED lines=8> */
.L_x_199:
[----:B------:R-:W-:Y:S05]  /*ca00*/  BSYNC B1 ;  /* 0x0000000000017941 */ /* 0x000fea0003800000 */
.L_x_198:
        /* <DEDUP_REMOVED lines=8> */
.L_x_201:
[----:B------:R-:W-:Y:S05]  /*ca90*/  BSYNC B1 ;  /* 0x0000000000017941 */ /* 0x000fea0003800000 */
.L_x_200:
        /* <DEDUP_REMOVED lines=8> */
.L_x_203:
[----:B------:R-:W-:Y:S05]  /*cb20*/  BSYNC B1 ;  /* 0x0000000000017941 */ /* 0x000fea0003800000 */
.L_x_202:
        /* <DEDUP_REMOVED lines=12> */
.L_x_205:
[----:B------:R-:W-:Y:S05]  /*cbf0*/  BSYNC B1 ;  /* 0x0000000000017941 */ /* 0x000fea0003800000 */
.L_x_204:
        /* <DEDUP_REMOVED lines=8> */
.L_x_207:
[----:B------:R-:W-:Y:S05]  /*cc80*/  BSYNC B1 ;  /* 0x0000000000017941 */ /* 0x000fea0003800000 */
.L_x_206:
        /* <DEDUP_REMOVED lines=8> */
.L_x_209:
[----:B------:R-:W-:Y:S05]  /*cd10*/  BSYNC B1 ;  /* 0x0000000000017941 */ /* 0x000fea0003800000 */
.L_x_208:
        /* <DEDUP_REMOVED lines=8> */
.L_x_211:
[----:B------:R-:W-:Y:S05]  /*cda0*/  BSYNC B1 ;  /* 0x0000000000017941 */ /* 0x000fea0003800000 */
.L_x_210:
        /* <DEDUP_REMOVED lines=12> */
.L_x_213:
[----:B------:R-:W-:Y:S05]  /*ce70*/  BSYNC B1 ;  /* 0x0000000000017941 */ /* 0x000fea0003800000 */
.L_x_212:
        /* <DEDUP_REMOVED lines=8> */
.L_x_215:
[----:B------:R-:W-:Y:S05]  /*cf00*/  BSYNC B1 ;  /* 0x0000000000017941 */ /* 0x000fea0003800000 */
.L_x_214:
        /* <DEDUP_REMOVED lines=8> */
.L_x_217:
[----:B------:R-:W-:Y:S05]  /*cf90*/  BSYNC B1 ;  /* 0x0000000000017941 */ /* 0x000fea0003800000 */
.L_x_216:
        /* <DEDUP_REMOVED lines=8> */
.L_x_219:
[----:B------:R-:W-:Y:S05]  /*d020*/  BSYNC B1 ;  /* 0x0000000000017941 */ /* 0x000fea0003800000 */
.L_x_218:
        /* <DEDUP_REMOVED lines=12> */
.L_x_221:
[----:B------:R-:W-:Y:S05]  /*d0f0*/  BSYNC B1 ;  /* 0x0000000000017941 */ /* 0x000fea0003800000 */
.L_x_220:
        /* <DEDUP_REMOVED lines=8> */
.L_x_223:
[----:B------:R-:W-:Y:S05]  /*d180*/  BSYNC B1 ;  /* 0x0000000000017941 */ /* 0x000fea0003800000 */
.L_x_222:
        /* <DEDUP_REMOVED lines=8> */
.L_x_225:
[----:B------:R-:W-:Y:S05]  /*d210*/  BSYNC B1 ;  /* 0x0000000000017941 */ /* 0x000fea0003800000 */
.L_x_224:
        /* <DEDUP_REMOVED lines=8> */
.L_x_227:
[----:B------:R-:W-:Y:S05]  /*d2a0*/  BSYNC B1 ;  /* 0x0000000000017941 */ /* 0x000fea0003800000 */
.L_x_226:
        /* <DEDUP_REMOVED lines=12> */
.L_x_229:
[----:B------:R-:W-:Y:S05]  /*d370*/  BSYNC B1 ;  /* 0x0000000000017941 */ /* 0x000fea0003800000 */
.L_x_228:
        /* <DEDUP_REMOVED lines=8> */
.L_x_231:
[----:B------:R-:W-:Y:S05]  /*d400*/  BSYNC B1 ;  /* 0x0000000000017941 */ /* 0x000fea0003800000 */
.L_x_230:
        /* <DEDUP_REMOVED lines=8> */
.L_x_233:
[----:B------:R-:W-:Y:S05]  /*d490*/  BSYNC B1 ;  /* 0x0000000000017941 */ /* 0x000fea0003800000 */
.L_x_232:
        /* <DEDUP_REMOVED lines=8> */
.L_x_235:
[----:B------:R-:W-:Y:S05]  /*d520*/  BSYNC B1 ;  /* 0x0000000000017941 */ /* 0x000fea0003800000 */
.L_x_234:
        /* <DEDUP_REMOVED lines=12> */
.L_x_237:
[----:B------:R-:W-:Y:S05]  /*d5f0*/  BSYNC B1 ;  /* 0x0000000000017941 */ /* 0x000fea0003800000 */
.L_x_236:
        /* <DEDUP_REMOVED lines=8> */
.L_x_239:
[----:B------:R-:W-:Y:S05]  /*d680*/  BSYNC B1 ;  /* 0x0000000000017941 */ /* 0x000fea0003800000 */
.L_x_238:
        /* <DEDUP_REMOVED lines=8> */
.L_x_241:
[----:B------:R-:W-:Y:S05]  /*d710*/  BSYNC B1 ;  /* 0x0000000000017941 */ /* 0x000fea0003800000 */
.L_x_240:
        /* <DEDUP_REMOVED lines=8> */
.L_x_243:
[----:B------:R-:W-:Y:S05]  /*d7a0*/  BSYNC B1 ;  /* 0x0000000000017941 */ /* 0x000fea0003800000 */
.L_x_242:
        /* <DEDUP_REMOVED lines=12> */
.L_x_245:
[----:B------:R-:W-:Y:S05]  /*d870*/  BSYNC B1 ;  /* 0x0000000000017941 */ /* 0x000fea0003800000 */
.L_x_244:
        /* <DEDUP_REMOVED lines=8> */
.L_x_247:
[----:B------:R-:W-:Y:S05]  /*d900*/  BSYNC B1 ;  /* 0x0000000000017941 */ /* 0x000fea0003800000 */
.L_x_246:
        /* <DEDUP_REMOVED lines=8> */
.L_x_249:
[----:B------:R-:W-:Y:S05]  /*d990*/  BSYNC B1 ;  /* 0x0000000000017941 */ /* 0x000fea0003800000 */
.L_x_248:
        /* <DEDUP_REMOVED lines=8> */
.L_x_251:
[----:B------:R-:W-:Y:S05]  /*da20*/  BSYNC B1 ;  /* 0x0000000000017941 */ /* 0x000fea0003800000 */
.L_x_250:
        /* <DEDUP_REMOVED lines=12> */
.L_x_253:
[----:B------:R-:W-:Y:S05]  /*daf0*/  BSYNC B1 ;  /* 0x0000000000017941 */ /* 0x000fea0003800000 */
.L_x_252:
        /* <DEDUP_REMOVED lines=8> */
.L_x_255:
[----:B------:R-:W-:Y:S05]  /*db80*/  BSYNC B1 ;  /* 0x0000000000017941 */ /* 0x000fea0003800000 */
.L_x_254:
        /* <DEDUP_REMOVED lines=8> */
.L_x_257:
[----:B------:R-:W-:Y:S05]  /*dc10*/  BSYNC B1 ;  /* 0x0000000000017941 */ /* 0x000fea0003800000 */
.L_x_256:
        /* <DEDUP_REMOVED lines=8> */
.L_x_259:
[----:B------:R-:W-:Y:S05]  /*dca0*/  BSYNC B1 ;  /* 0x0000000000017941 */ /* 0x000fea0003800000 */
.L_x_258:
        /* <DEDUP_REMOVED lines=12> */
.L_x_261:
[----:B------:R-:W-:Y:S05]  /*dd70*/  BSYNC B1 ;  /* 0x0000000000017941 */ /* 0x000fea0003800000 */
.L_x_260:
        /* <DEDUP_REMOVED lines=8> */
.L_x_263:
[----:B------:R-:W-:Y:S05]  /*de00*/  BSYNC B1 ;  /* 0x0000000000017941 */ /* 0x000fea0003800000 */
.L_x_262:
        /* <DEDUP_REMOVED lines=8> */
.L_x_265:
[----:B------:R-:W-:Y:S05]  /*de90*/  BSYNC B1 ;  /* 0x0000000000017941 */ /* 0x000fea0003800000 */
.L_x_264:
        /* <DEDUP_REMOVED lines=8> */
.L_x_267:
[----:B------:R-:W-:Y:S05]  /*df20*/  BSYNC B1 ;  /* 0x0000000000017941 */ /* 0x000fea0003800000 */
.L_x_266:
        /* <DEDUP_REMOVED lines=12> */
.L_x_269:
[----:B------:R-:W-:Y:S05]  /*dff0*/  BSYNC B1 ;  /* 0x0000000000017941 */ /* 0x000fea0003800000 */
.L_x_268:
        /* <DEDUP_REMOVED lines=8> */
.L_x_271:
[----:B------:R-:W-:Y:S05]  /*e080*/  BSYNC B1 ;  /* 0x0000000000017941 */ /* 0x000fea0003800000 */
.L_x_270:
        /* <DEDUP_REMOVED lines=8> */
.L_x_273:
[----:B------:R-:W-:Y:S05]  /*e110*/  BSYNC B1 ;  /* 0x0000000000017941 */ /* 0x000fea0003800000 */
.L_x_272:
        /* <DEDUP_REMOVED lines=8> */
.L_x_275:
[----:B------:R-:W-:Y:S05]  /*e1a0*/  BSYNC B1 ;  /* 0x0000000000017941 */ /* 0x000fea0003800000 */
.L_x_274:
[----:B-1----:R-:W2:Y:S01]  /*e1b0*/  LDL.LU R3, [R1+0x1e8] ;  /* 0x0001e80001037983 */ /* 0x002ea20000300800 */
[C---:B------:R-:W-:Y:S01]  /*e1c0*/  ISETP.LT.OR P4, PT, R0.reuse, 0xf2, !P1 ;  /* 0x000000f20000780c */ /* 0x040fe20004f81670 */
[----:B------:R-:W-:Y:S01]  /*e1d0*/  BSSY B1, `(.L_x_276) ;  /* 0x000000c000017945 */ /* 0x000fe20003800000 */
[----:B------:R-:W-:Y:S02]  /*e1e0*/  ISETP.LT.OR P3, PT, R0, 0xf9, !P0 ;  /* 0x000000f90000780c */ /* 0x000fe40004761670 */
[----:B------:R-:W-:Y:S02]  /*e1f0*/  IADD3 R163, P5, R20, 0x80, RZ ;  /* 0x0000008014a37810 */ /* 0x000fe40007fbe0ff */
[----:B------:R-:W-:Y:S01]  /*e200*/  ISETP.LT.OR P0, PT, R0, 0xfa, !P0 ;  /* 0x000000fa0000780c */ /* 0x000fe20004701670 */
[----:B--2---:R-:W-:-:S05]  /*e210*/  @!P2 IMAD R3, R3, R17, R2 ;  /* 0x000000110303a224 */ /* 0x004fca00078e0202 */
[----:B------:R1:W-:Y:S01]  /*e220*/  @!P2 STG.E.U8 desc[UR36][R10.64+0xf0], R3 ;  /* 0x0000f0030a00a986 */ /* 0x0003e2000c101124 */
[C---:B------:R-:W-:Y:S02]  /*e230*/  ISETP.LT.OR P2, PT, R0.reuse, 0xf9, !P1 ;  /* 0x000000f90000780c */ /* 0x040fe40004f41670 */
[----:B------:R-:W-:Y:S01]  /*e240*/  ISETP.LT.OR P1, PT, R0, 0xfa, !P1 ;  /* 0x000000fa0000780c */ /* 0x000fe20004f21670 */
[----:B------:R-:W-:-:S12]  /*e250*/  @P4 BRA `(.L_x_277) ;  /* 0x00000000000c4947 */ /* 0x000fd80003800000 */
[----:B------:R-:W1:Y:S02]  /*e260*/  LDG.E.U8 R16, desc[UR36][R12.64+0xf1] ;  /* 0x0000f1240c107981 */ /* 0x000e64000c1e1100 */
[----:B-1----:R-:W-:-:S05]  /*e270*/  PRMT R3, R16, 0x8880, RZ ;  /* 0x0000888010037816 */ /* 0x002fca00000000ff */
[----:B------:R-:W-:-:S07]  /*e280*/  IMAD R2, R3, R18, RZ ;  /* 0x0000001203027224 */ /* 0x000fce00078e02ff */
.L_x_277:
[----:B------:R-:W-:Y:S05]  /*e290*/  BSYNC B1 ;  /* 0x0000000000017941 */ /* 0x000fea0003800000 */
.L_x_276:
        /* <DEDUP_REMOVED lines=8> */
.L_x_279:
[----:B------:R-:W-:Y:S05]  /*e320*/  BSYNC B1 ;  /* 0x0000000000017941 */ /* 0x000fea0003800000 */
.L_x_278:
[----:B-1----:R-:W2:Y:S01]  /*e330*/  LDL.LU R3, [R1+0x1f0] ;  /* 0x0001f00001037983 */ /* 0x002ea20000300800 */
[----:B------:R-:W-:Y:S01]  /*e340*/  BSSY B1, `(.L_x_280) ;  /* 0x0000008000017945 */ /* 0x000fe20003800000 */
[----:B------:R-:W-:Y:S02]  /*e350*/  IMAD.X R21, RZ, RZ, R21, P5 ;  /* 0x000000ffff157224 */ /* 0x000fe400028e0615 */
[----:B--2---:R-:W-:-:S05]  /*e360*/  @!P3 IMAD R3, R3, R17, R2 ;  /* 0x000000110303b224 */ /* 0x004fca00078e0202 */
[----:B------:R1:W-:Y:S01]  /*e370*/  @!P3 STG.E.U8 desc[UR36][R4.64+0xf8], R3 ;  /* 0x0000f8030400b986 */ /* 0x0003e2000c101124 */
[----:B------:R-:W-:Y:S05]  /*e380*/  @P0 BRA `(.L_x_281) ;  /* 0x00000000000c0947 */ /* 0x000fea0003800000 */
[----:B------:R-:W1:Y:S02]  /*e390*/  LDG.E.U8 R16, desc[UR36][R14.64+0xf9] ;  /* 0x0000f9240e107981 */ /* 0x000e64000c1e1100 */
[----:B-1----:R-:W-:-:S05]  /*e3a0*/  PRMT R3, R16, 0x8880, RZ ;  /* 0x0000888010037816 */ /* 0x002fca00000000ff */
[----:B------:R-:W-:-:S07]  /*e3b0*/  IMAD R2, R3, R18, RZ ;  /* 0x0000001203027224 */ /* 0x000fce00078e02ff */
.L_x_281:
[----:B------:R-:W-:Y:S05]  /*e3c0*/  BSYNC B1 ;  /* 0x0000000000017941 */ /* 0x000fea0003800000 */
.L_x_280:
[----:B-1----:R-:W2:Y:S01]  /*e3d0*/  LDL.LU R3, [R1+0x1f4] ;  /* 0x0001f40001037983 */ /* 0x002ea20000300800 */
[----:B------:R-:W-:Y:S01]  /*e3e0*/  BSSY B1, `(.L_x_282) ;  /* 0x0000008000017945 */ /* 0x000fe20003800000 */
[----:B0-----:R-:W-:Y:S02]  /*e3f0*/  IMAD R14, R21, R22, RZ ;  /* 0x00000016150e7224 */ /* 0x001fe400078e02ff */
[----:B--2---:R-:W-:-:S05]  /*e400*/  @!P0 IMAD R3, R3, R17, R2 ;  /* 0x0000001103038224 */ /* 0x004fca00078e0202 */
[----:B------:R0:W-:Y:S01]  /*e410*/  @!P0 STG.E.U8 desc[UR36][R4.64+0xf9], R3 ;  /* 0x0000f90304008986 */ /* 0x0001e2000c101124 */
[----:B------:R-:W-:Y:S05]  /*e420*/  @P2 BRA `(.L_x_283) ;  /* 0x00000000000c2947 */ /* 0x000fea0003800000 */
[----:B------:R-:W0:Y:S02]  /*e430*/  LDG.E.U8 R16, desc[UR36][R12.64+0xf8] ;  /* 0x0000f8240c107981 */ /* 0x000e24000c1e1100 */
[----:B0-----:R-:W-:-:S05]  /*e440*/  PRMT R3, R16, 0x8880, RZ ;  /* 0x0000888010037816 */ /* 0x001fca00000000ff */
[----:B------:R-:W-:-:S07]  /*e450*/  IMAD R2, R3, R18, RZ ;  /* 0x0000001203027224 */ /* 0x000fce00078e02ff */
.L_x_283:
[----:B------:R-:W-:Y:S05]  /*e460*/  BSYNC B1 ;  /* 0x0000000000017941 */ /* 0x000fea0003800000 */
.L_x_282:
[----:B0-----:R-:W2:Y:S01]  /*e470*/  LDL.LU R3, [R1+0x1f8] ;  /* 0x0001f80001037983 */ /* 0x001ea20000300800 */
[----:B------:R-:W-:Y:S01]  /*e480*/  BSSY B1, `(.L_x_284) ;  /* 0x000000a000017945 */ /* 0x000fe20003800000 */
[C---:B------:R-:W-:Y:S02]  /*e490*/  IMAD R15, R163.reuse, R23, R14 ;  /* 0x00000017a30f7224 */ /* 0x040fe400078e020e */
[----:B------:R-:W-:-:S04]  /*e4a0*/  IMAD.WIDE.U32 R158, R163, R22, R158 ;  /* 0x00000016a39e7225 */ /* 0x000fc800078e009e */
[----:B------:R-:W-:-:S04]  /*e4b0*/  IMAD.WIDE.U32 R22, R163, R22, R154 ;  /* 0x00000016a3167225 */ /* 0x000fc800078e009a */
[----:B--2---:R-:W-:-:S05]  /*e4c0*/  @!P2 IMAD R3, R3, R17, R2 ;  /* 0x000000110303a224 */ /* 0x004fca00078e0202 */
[----:B------:R0:W-:Y:S01]  /*e4d0*/  @!P2 STG.E.U8 desc[UR36][R10.64+0xf8], R3 ;  /* 0x0000f8030a00a986 */ /* 0x0001e2000c101124 */
[----:B------:R-:W-:Y:S05]  /*e4e0*/  @P1 BRA `(.L_x_285) ;  /* 0x00000000000c1947 */ /* 0x000fea0003800000 */
[----:B------:R-:W0:Y:S02]  /*e4f0*/  LDG.E.U8 R16, desc[UR36][R12.64+0xf9] ;  /* 0x0000f9240c107981 */ /* 0x000e24000c1e1100 */
[----:B0-----:R-:W-:-:S05]  /*e500*/  PRMT R3, R16, 0x8880, RZ ;  /* 0x0000888010037816 */ /* 0x001fca00000000ff */
[----:B------:R-:W-:-:S07]  /*e510*/  IMAD R2, R3, R18, RZ ;  /* 0x0000001203027224 */ /* 0x000fce00078e02ff */
.L_x_285:
[----:B------:R-:W-:Y:S05]  /*e520*/  BSYNC B1 ;  /* 0x0000000000017941 */ /* 0x000fea0003800000 */
.L_x_284:
[----:B0-----:R-:W2:Y:S01]  /*e530*/  LDL.LU R3, [R1+0x1fc] ;  /* 0x0001fc0001037983 */ /* 0x001ea20000300800 */
[C---:B------:R-:W-:Y:S01]  /*e540*/  ISETP.GE.AND P2, PT, R19.reuse, 0x81, PT ;  /* 0x000000811300780c */ /* 0x040fe20003f46270 */
[----:B------:R-:W-:Y:S01]  /*e550*/  BSSY B1, `(.L_x_286) ;  /* 0x000000d000017945 */ /* 0x000fe20003800000 */
[-C--:B------:R-:W-:Y:S02]  /*e560*/  IADD3 R4, P5, R22, R152.reuse, RZ ;  /* 0x0000009816047210 */ /* 0x080fe40007fbe0ff */
[----:B------:R-:W-:Y:S02]  /*e570*/  ISETP.GE.AND P0, PT, R19, 0x89, PT ;  /* 0x000000891300780c */ /* 0x000fe40003f06270 */
[----:B------:R-:W-:Y:S02]  /*e580*/  IADD3.X R5, R153, R23, R15, P5, !PT ;  /* 0x0000001799057210 */ /* 0x000fe40002ffe40f */
[----:B------:R-:W-:Y:S02]  /*e590*/  IADD3 R152, P4, P3, R156, R152, R158 ;  /* 0x000000989c987210 */ /* 0x000fe40007b9e09e */
[----:B------:R-:W-:Y:S01]  /*e5a0*/  ISETP.LT.OR P5, PT, R0, 0x2, !P2 ;  /* 0x000000020000780c */ /* 0x000fe200057a1670 */
[----:B--2---:R-:W-:-:S05]  /*e5b0*/  @!P1 IMAD R3, R3, R17, R2 ;  /* 0x0000001103039224 */ /* 0x004fca00078e0202 */
[----:B------:R0:W-:Y:S01]  /*e5c0*/  @!P1 STG.E.U8 desc[UR36][R10.64+0xf9], R3 ;  /* 0x0000f9030a009986 */ /* 0x0001e2000c101124 */
[----:B------:R-:W-:-:S13]  /*e5d0*/  ISETP.LT.OR P1, PT, R0, 0x1, !P2 ;  /* 0x000000010000780c */ /* 0x000fda0005721670 */
[----:B0-----:R-:W-:Y:S05]  /*e5e0*/  @P1 BRA `(.L_x_287) ;  /* 0x00000000000c1947 */ /* 0x001fea0003800000 */
[----:B------:R-:W2:Y:S02]  /*e5f0*/  LDG.E.U8 R16, desc[UR36][R4.64] ;  /* 0x0000002404107981 */ /* 0x000ea4000c1e1100 */
[----:B--2---:R-:W-:-:S05]  /*e600*/  PRMT R3, R16, 0x8880, RZ ;  /* 0x0000888010037816 */ /* 0x004fca00000000ff */
[----:B------:R-:W-:-:S07]  /*e610*/  IMAD R2, R3, R18, RZ ;  /* 0x0000001203027224 */ /* 0x000fce00078e02ff */
.L_x_287:
[----:B------:R-:W-:Y:S05]  /*e620*/  BSYNC B1 ;  /* 0x0000000000017941 */ /* 0x000fea0003800000 */
.L_x_286:
[----:B------:R-:W-:Y:S01]  /*e630*/  @!P1 IMAD R3, R24, R17, R2 ;  /* 0x0000001118039224 */ /* 0x000fe200078e0202 */
[----:B------:R-:W-:Y:S01]  /*e640*/  BSSY B1, `(.L_x_288) ;  /* 0x0000007000017945 */ /* 0x000fe20003800000 */
[----:B------:R-:W-:-:S03]  /*e650*/  IADD3 R158, R15, R159, RZ ;  /* 0x0000009f0f9e7210 */ /* 0x000fc60007ffe0ff */
[----:B------:R0:W-:Y:S01]  /*e660*/  @!P1 STG.E.U8 desc[UR36][R6.64], R3 ;  /* 0x0000000306009986 */ /* 0x0001e2000c101124 */
[----:B------:R-:W-:Y:S05]  /*e670*/  @P5 BRA `(.L_x_289) ;  /* 0x00000000000c5947 */ /* 0x000fea0003800000 */
[----:B------:R-:W0:Y:S02]  /*e680*/  LDG.E.U8 R16, desc[UR36][R4.64+0x1] ;  /* 0x0000012404107981 */ /* 0x000e24000c1e1100 */
[----:B0-----:R-:W-:-:S05]  /*e690*/  PRMT R3, R16, 0x8880, RZ ;  /* 0x0000888010037816 */ /* 0x001fca00000000ff */
[----:B------:R-:W-:-:S07]  /*e6a0*/  IMAD R2, R3, R18, RZ ;  /* 0x0000001203027224 */ /* 0x000fce00078e02ff */
.L_x_289:
[----:B------:R-:W-:Y:S05]  /*e6b0*/  BSYNC B1 ;  /* 0x0000000000017941 */ /* 0x000fea0003800000 */
.L_x_288:
[C---:B------:R-:W-:Y:S01]  /*e6c0*/  ISETP.LT.OR P1, PT, R0.reuse, 0x1, !P0 ;  /* 0x000000010000780c */ /* 0x040fe20004721670 */
[----:B------:R-:W-:Y:S01]  /*e6d0*/  @!P5 IMAD R25, R25, R17, R2 ;  /* 0x000000111919d224 */ /* 0x000fe200078e0202 */
[----:B------:R-:W-:Y:S01]  /*e6e0*/  BSSY B1, `(.L_x_290) ;  /* 0x000000a000017945 */ /* 0x000fe20003800000 */
[----:B------:R-:W-:Y:S02]  /*e6f0*/  IADD3.X R153, R155, R153, R158, P4, P3 ;  /* 0x000000999b997210 */ /* 0x000fe400027e649e */
[C---:B------:R-:W-:Y:S01]  /*e700*/  ISETP.LT.OR P4, PT, R0.reuse, 0x2, !P0 ;  /* 0x000000020000780c */ /* 0x040fe20004781670 */
[----:B------:R1:W-:Y:S01]  /*e710*/  @!P5 STG.E.U8 desc[UR36][R6.64+0x1], R25 ;  /* 0x000001190600d986 */ /* 0x0003e2000c101124 */
[C---:B------:R-:W-:Y:S02]  /*e720*/  ISETP.LT.OR P5, PT, R0.reuse, 0x9, !P2 ;  /* 0x000000090000780c */ /* 0x040fe400057a1670 */
[----:B------:R-:W-:-:S04]  /*e730*/  ISETP.LT.OR P3, PT, R0, 0xa, !P2 ;  /* 0x0000000a0000780c */ /* 0x000fc80005761670 */
[----:B------:R-:W-:Y:S09]  /*e740*/  @P1 BRA `(.L_x_291) ;  /* 0x00000000000c1947 */ /* 0x000ff20003800000 */
[----:B------:R-:W0:Y:S02]  /*e750*/  LDG.E.U8 R16, desc[UR36][R152.64] ;  /* 0x0000002498107981 */ /* 0x000e24000c1e1100 */
[----:B0-----:R-:W-:-:S05]  /*e760*/  PRMT R3, R16, 0x8880, RZ ;  /* 0x0000888010037816 */ /* 0x001fca00000000ff */
[----:B------:R-:W-:-:S07]  /*e770*/  IMAD R2, R3, R18, RZ ;  /* 0x0000001203027224 */ /* 0x000fce00078e02ff */
.L_x_291:
[----:B------:R-:W-:Y:S05]  /*e780*/  BSYNC B1 ;  /* 0x0000000000017941 */ /* 0x000fea0003800000 */
.L_x_290:
[----:B0-----:R-:W-:Y:S01]  /*e790*/  @!P1 IMAD R3, R26, R17, R2 ;  /* 0x000000111a039224 */ /* 0x001fe200078e0202 */
[----:B------:R-:W-:Y:S04]  /*e7a0*/  BSSY B1, `(.L_x_292) ;  /* 0x0000006000017945 */ /* 0x000fe80003800000 */
[----:B------:R0:W-:Y:S01]  /*e7b0*/  @!P1 STG.E.U8 desc[UR36][R8.64], R3 ;  /* 0x0000000308009986 */ /* 0x0001e2000c101124 */
[----:B------:R-:W-:Y:S05]  /*e7c0*/  @P4 BRA `(.L_x_293) ;  /* 0x00000000000c4947 */ /* 0x000fea0003800000 */
[----:B------:R-:W0:Y:S02]  /*e7d0*/  LDG.E.U8 R16, desc[UR36][R152.64+0x1] ;  /* 0x0000012498107981 */ /* 0x000e24000c1e1100 */
[----:B0-----:R-:W-:-:S05]  /*e7e0*/  PRMT R3, R16, 0x8880, RZ ;  /* 0x0000888010037816 */ /* 0x001fca00000000ff */
[----:B------:R-:W-:-:S07]  /*e7f0*/  IMAD R2, R3, R18, RZ ;  /* 0x0000001203027224 */ /* 0x000fce00078e02ff */
.L_x_293:
[----:B------:R-:W-:Y:S05]  /*e800*/  BSYNC B1 ;  /* 0x0000000000017941 */ /* 0x000fea0003800000 */
.L_x_292:
[----:B------:R-:W-:Y:S01]  /*e810*/  @!P4 IMAD R27, R27, R17, R2 ;  /* 0x000000111b1bc224 */ /* 0x000fe200078e0202 */
[----:B------:R-:W-:Y:S04]  /*e820*/  BSSY B1, `(.L_x_294) ;  /* 0x0000006000017945 */ /* 0x000fe80003800000 */
[----:B------:R2:W-:Y:S01]  /*e830*/  @!P4 STG.E.U8 desc[UR36][R8.64+0x1], R27 ;  /* 0x0000011b0800c986 */ /* 0x0005e2000c101124 */
[----:B------:R-:W-:Y:S05]  /*e840*/  @P5 BRA `(.L_x_295) ;  /* 0x00000000000c5947 */ /* 0x000fea0003800000 */
[----:B------:R-:W0:Y:S02]  /*e850*/  LDG.E.U8 R16, desc[UR36][R4.64+0x8] ;  /* 0x0000082404107981 */ /* 0x000e24000c1e1100 */
[----:B0-----:R-:W-:-:S05]  /*e860*/  PRMT R3, R16, 0x8880, RZ ;  /* 0x0000888010037816 */ /* 0x001fca00000000ff */
[----:B------:R-:W-:-:S07]  /*e870*/  IMAD R2, R3, R18, RZ ;  /* 0x0000001203027224 */ /* 0x000fce00078e02ff */
.L_x_295:
[----:B------:R-:W-:Y:S05]  /*e880*/  BSYNC B1 ;  /* 0x0000000000017941 */ /* 0x000fea0003800000 */
.L_x_294:
[----:B0-----:R-:W-:Y:S01]  /*e890*/  @!P5 IMAD R3, R28, R17, R2 ;  /* 0x000000111c03d224 */ /* 0x001fe200078e0202 */
[----:B------:R-:W-:Y:S04]  /*e8a0*/  BSSY B1, `(.L_x_296) ;  /* 0x0000006000017945 */ /* 0x000fe80003800000 */
[----:B------:R0:W-:Y:S01]  /*e8b0*/  @!P5 STG.E.U8 desc[UR36][R6.64+0x8], R3 ;  /* 0x000008030600d986 */ /* 0x0001e2000c101124 */
[----:B------:R-:W-:Y:S05]  /*e8c0*/  @P3 BRA `(.L_x_297) ;  /* 0x00000000000c3947 */ /* 0x000fea0003800000 */
[----:B------:R-:W0:Y:S02]  /*e8d0*/  LDG.E.U8 R16, desc[UR36][R4.64+0x9] ;  /* 0x0000092404107981 */ /* 0x000e24000c1e1100 */
[----:B0-----:R-:W-:-:S05]  /*e8e0*/  PRMT R3, R16, 0x8880, RZ ;  /* 0x0000888010037816 */ /* 0x001fca00000000ff */
[----:B------:R-:W-:-:S07]  /*e8f0*/  IMAD R2, R3, R18, RZ ;  /* 0x0000001203027224 */ /* 0x000fce00078e02ff */
.L_x_297:
[----:B------:R-:W-:Y:S05]  /*e900*/  BSYNC B1 ;  /* 0x0000000000017941 */ /* 0x000fea0003800000 */
.L_x_296:
[C---:B------:R-:W-:Y:S01]  /*e910*/  ISETP.LT.OR P5, PT, R0.reuse, 0x9, !P0 ;  /* 0x000000090000780c */ /* 0x040fe200047a1670 */
[----:B------:R-:W-:Y:S01]  /*e920*/  @!P3 IMAD R29, R29, R17, R2 ;  /* 0x000000111d1db224 */ /* 0x000fe200078e0202 */
[----:B------:R-:W-:Y:S01]  /*e930*/  BSSY B1, `(.L_x_298) ;  /* 0x0000009000017945 */ /* 0x000fe20003800000 */
[C---:B------:R-:W-:Y:S02]  /*e940*/  ISETP.LT.OR P4, PT, R0.reuse, 0xa, !P0 ;  /* 0x0000000a0000780c */ /* 0x040fe40004781670 */
[C---:B------:R-:W-:Y:S01]  /*e950*/  ISETP.LT.OR P1, PT, R0.reuse, 0x12, !P2 ;  /* 0x000000120000780c */ /* 0x040fe20005721670 */
[----:B------:R3:W-:Y:S01]  /*e960*/  @!P3 STG.E.U8 desc[UR36][R6.64+0x9], R29 ;  /* 0x0000091d0600b986 */ /* 0x0007e2000c101124 */
[----:B------:R-:W-:-:S06]  /*e970*/  ISETP.LT.OR P3, PT, R0, 0x11, !P2 ;  /* 0x000000110000780c */ /* 0x000fcc0005761670 */
[----:B------:R-:W-:Y:S07]  /*e980*/  @P5 BRA `(.L_x_299) ;  /* 0x00000000000c5947 */ /* 0x000fee0003800000 */
[----:B------:R-:W0:Y:S02]  /*e990*/  LDG.E.U8 R16, desc[UR36][R152.64+0x8] ;  /* 0x0000082498107981 */ /* 0x000e24000c1e1100 */
[----:B0-----:R-:W-:-:S05]  /*e9a0*/  PRMT R3, R16, 0x8880, RZ ;  /* 0x0000888010037816 */ /* 0x001fca00000000ff */
[----:B------:R-:W-:-:S07]  /*e9b0*/  IMAD R2, R3, R18, RZ ;  /* 0x0000001203027224 */ /* 0x000fce00078e02ff */
.L_x_299:
[----:B------:R-:W-:Y:S05]  /*e9c0*/  BSYNC B1 ;  /* 0x0000000000017941 */ /* 0x000fea0003800000 */
.L_x_298:
[----:B0-----:R-:W-:Y:S01]  /*e9d0*/  @!P5 IMAD R3, R30, R17, R2 ;  /* 0x000000111e03d224 */ /* 0x001fe200078e0202 */
[----:B------:R-:W-:Y:S04]  /*e9e0*/  BSSY B1, `(.L_x_300) ;  /* 0x0000006000017945 */ /* 0x000fe80003800000 */
[----:B------:R0:W-:Y:S01]  /*e9f0*/  @!P5 STG.E.U8 desc[UR36][R8.64+0x8], R3 ;  /* 0x000008030800d986 */ /* 0x0001e2000c101124 */
[----:B------:R-:W-:Y:S05]  /*ea00*/  @P4 BRA `(.L_x_301) ;  /* 0x00000000000c4947 */ /* 0x000fea0003800000 */
[----:B------:R-:W0:Y:S02]  /*ea10*/  LDG.E.U8 R16, desc[UR36][R152.64+0x9] ;  /* 0x0000092498107981 */ /* 0x000e24000c1e1100 */
[----:B0-----:R-:W-:-:S05]  /*ea20*/  PRMT R3, R16, 0x8880, RZ ;  /* 0x0000888010037816 */ /* 0x001fca00000000ff */
[----:B------:R-:W-:-:S07]  /*ea30*/  IMAD R2, R3, R18, RZ ;  /* 0x0000001203027224 */ /* 0x000fce00078e02ff */
.L_x_301:
[----:B------:R-:W-:Y:S05]  /*ea40*/  BSYNC B1 ;  /* 0x0000000000017941 */ /* 0x000fea0003800000 */
.L_x_300:
[----:B------:R-:W-:Y:S01]  /*ea50*/  @!P4 IMAD R31, R31, R17, R2 ;  /* 0x000000111f1fc224 */ /* 0x000fe200078e0202 */
[----:B------:R-:W-:Y:S04]  /*ea60*/  BSSY B1, `(.L_x_302) ;  /* 0x0000006000017945 */ /* 0x000fe80003800000 */
[----:B------:R4:W-:Y:S01]  /*ea70*/  @!P4 STG.E.U8 desc[UR36][R8.64+0x9], R31 ;  /* 0x0000091f0800c986 */ /* 0x0009e2000c101124 */
[----:B------:R-:W-:Y:S05]  /*ea80*/  @P3 BRA `(.L_x_303) ;  /* 0x00000000000c3947 */ /* 0x000fea0003800000 */
[----:B------:R-:W0:Y:S02]  /*ea90*/  LDG.E.U8 R16, desc[UR36][R4.64+0x10] ;  /* 0x0000102404107981 */ /* 0x000e24000c1e1100 */
[----:B0-----:R-:W-:-:S05]  /*eaa0*/  PRMT R3, R16, 0x8880, RZ ;  /* 0x0000888010037816 */ /* 0x001fca00000000ff */
[----:B------:R-:W-:-:S07]  /*eab0*/  IMAD R2, R3, R18, RZ ;  /* 0x0000001203027224 */ /* 0x000fce00078e02ff */
.L_x_303:
[----:B------:R-:W-:Y:S05]  /*eac0*/  BSYNC B1 ;  /* 0x0000000000017941 */ /* 0x000fea0003800000 */
.L_x_302:
[----:B0-----:R-:W-:Y:S01]  /*ead0*/  @!P3 IMAD R3, R32, R17, R2 ;  /* 0x000000112003b224 */ /* 0x001fe200078e0202 */
[----:B------:R-:W-:Y:S04]  /*eae0*/  BSSY B1, `(.L_x_304) ;  /* 0x0000006000017945 */ /* 0x000fe80003800000 */
[----:B------:R0:W-:Y:S01]  /*eaf0*/  @!P3 STG.E.U8 desc[UR36][R6.64+0x10], R3 ;  /* 0x000010030600b986 */ /* 0x0001e2000c101124 */
[----:B------:R-:W-:Y:S05]  /*eb00*/  @P1 BRA `(.L_x_305) ;  /* 0x00000000000c1947 */ /* 0x000fea0003800000 */
[----:B------:R-:W0:Y:S02]  /*eb10*/  LDG.E.U8 R16, desc[UR36][R4.64+0x11] ;  /* 0x0000112404107981 */ /* 0x000e24000c1e1100 */
[----:B0-----:R-:W-:-:S05]  /*eb20*/  PRMT R3, R16, 0x8880, RZ ;  /* 0x0000888010037816 */ /* 0x001fca00000000ff */
[----:B------:R-:W-:-:S07]  /*eb30*/  IMAD R2, R3, R18, RZ ;  /* 0x0000001203027224 */ /* 0x000fce00078e02ff */
.L_x_305:
[----:B------:R-:W-:Y:S05]  /*eb40*/  BSYNC B1 ;  /* 0x0000000000017941 */ /* 0x000fea0003800000 */
.L_x_304:
        /* <DEDUP_REMOVED lines=11> */
.L_x_307:
[----:B------:R-:W-:Y:S05]  /*ec00*/  BSYNC B1 ;  /* 0x0000000000017941 */ /* 0x000fea0003800000 */
.L_x_306:
[----:B0-----:R-:W-:Y:S01]  /*ec10*/  @!P4 IMAD R3, R34, R17, R2 ;  /* 0x000000112203c224 */ /* 0x001fe200078e0202 */
[----:B------:R-:W-:Y:S04]  /*ec20*/  BSSY B1, `(.L_x_308) ;  /* 0x0000006000017945 */ /* 0x000fe80003800000 */
[----:B------:R0:W-:Y:S01]  /*ec30*/  @!P4 STG.E.U8 desc[UR36][R8.64+0x10], R3 ;  /* 0x000010030800c986 */ /* 0x0001e2000c101124 */
[----:B------:R-:W-:Y:S05]  /*ec40*/  @P3 BRA `(.L_x_309) ;  /* 0x00000000000c3947 */ /* 0x000fea0003800000 */
[----:B------:R-:W0:Y:S02]  /*ec50*/  LDG.E.U8 R16, desc[UR36][R152.64+0x11] ;  /* 0x0000112498107981 */ /* 0x000e24000c1e1100 */
[----:B0-----:R-:W-:-:S05]  /*ec60*/  PRMT R3, R16, 0x8880, RZ ;  /* 0x0000888010037816 */ /* 0x001fca00000000ff */
[----:B------:R-:W-:-:S07]  /*ec70*/  IMAD R2, R3, R18, RZ ;  /* 0x0000001203027224 */ /* 0x000fce00078e02ff */
.L_x_309:
[----:B------:R-:W-:Y:S05]  /*ec80*/  BSYNC B1 ;  /* 0x0000000000017941 */ /* 0x000fea0003800000 */
.L_x_308:
[----:B------:R-:W-:Y:S01]  /*ec90*/  @!P3 IMAD R35, R35, R17, R2 ;  /* 0x000000112323b224 */ /* 0x000fe200078e0202 */
[----:B------:R-:W-:Y:S04]  /*eca0*/  BSSY B1, `(.L_x_310) ;  /* 0x0000006000017945 */ /* 0x000fe80003800000 */
[----:B------:R0:W-:Y:S01]  /*ecb0*/  @!P3 STG.E.U8 desc[UR36][R8.64+0x11], R35 ;  /* 0x000011230800b986 */ /* 0x0001e2000c101124 */
[----:B------:R-:W-:Y:S05]  /*ecc0*/  @P5 BRA `(.L_x_311) ;  /* 0x00000000000c5947 */ /* 0x000fea0003800000 */
[----:B------:R-:W0:Y:S02]  /*ecd0*/  LDG.E.U8 R16, desc[UR36][R4.64+0x18] ;  /* 0x0000182404107981 */ /* 0x000e24000c1e1100 */
[----:B0-----:R-:W-:-:S05]  /*ece0*/  PRMT R3, R16, 0x8880, RZ ;  /* 0x0000888010037816 */ /* 0x001fca00000000ff */
[----:B------:R-:W-:-:S07]  /*ecf0*/  IMAD R2, R3, R18, RZ ;  /* 0x0000001203027224 */ /* 0x000fce00078e02ff */
.L_x_311:
[----:B------:R-:W-:Y:S05]  /*ed00*/  BSYNC B1 ;  /* 0x0000000000017941 */ /* 0x000fea0003800000 */
.L_x_310:
[----:B0-----:R-:W-:Y:S01]  /*ed10*/  @!P5 IMAD R3, R36, R17, R2 ;  /* 0x000000112403d224 */ /* 0x001fe200078e0202 */
[----:B------:R-:W-:Y:S04]  /*ed20*/  BSSY B1, `(.L_x_312) ;  /* 0x0000006000017945 */ /* 0x000fe80003800000 */
[----:B------:R0:W-:Y:S01]  /*ed30*/  @!P5 STG.E.U8 desc[UR36][R6.64+0x18], R3 ;  /* 0x000018030600d986 */ /* 0x0001e2000c101124 */
[----:B------:R-:W-:Y:S05]  /*ed40*/  @P1 BRA `(.L_x_313) ;  /* 0x00000000000c1947 */ /* 0x000fea0003800000 */
[----:B------:R-:W0:Y:S02]  /*ed50*/  LDG.E.U8 R16, desc[UR36][R4.64+0x19] ;  /* 0x0000192404107981 */ /* 0x000e24000c1e1100 */
[----:B0-----:R-:W-:-:S05]  /*ed60*/  PRMT R3, R16, 0x8880, RZ ;  /* 0x0000888010037816 */ /* 0x001fca00000000ff */
[----:B------:R-:W-:-:S07]  /*ed70*/  IMAD R2, R3, R18, RZ ;  /* 0x0000001203027224 */ /* 0x000fce00078e02ff */
.L_x_313:
[----:B------:R-:W-:Y:S05]  /*ed80*/  BSYNC B1 ;  /* 0x0000000000017941 */ /* 0x000fea0003800000 */
.L_x_312:
        /* <DEDUP_REMOVED lines=11> */
.L_x_315:
[----:B------:R-:W-:Y:S05]  /*ee40*/  BSYNC B1 ;  /* 0x0000000000017941 */ /* 0x000fea0003800000 */
.L_x_314:
[----:B0-----:R-:W-:Y:S01]  /*ee50*/  @!P4 IMAD R3, R38, R17, R2 ;  /* 0x000000112603c224 */ /* 0x001fe200078e0202 */
[----:B------:R-:W-:Y:S04]  /*ee60*/  BSSY B1, `(.L_x_316) ;  /* 0x0000006000017945 */ /* 0x000fe80003800000 */
[----:B------:R0:W-:Y:S01]  /*ee70*/  @!P4 STG.E.U8 desc[UR36][R8.64+0x18], R3 ;  /* 0x000018030800c986 */ /* 0x0001e2000c101124 */
[----:B------:R-:W-:Y:S05]  /*ee80*/  @P3 BRA `(.L_x_317) ;  /* 0x00000000000c3947 */ /* 0x000fea0003800000 */
[----:B------:R-:W0:Y:S02]  /*ee90*/  LDG.E.U8 R16, desc[UR36][R152.64+0x19] ;  /* 0x0000192498107981 */ /* 0x000e24000c1e1100 */
[----:B0-----:R-:W-:-:S05]  /*eea0*/  PRMT R3, R16, 0x8880, RZ ;  /* 0x0000888010037816 */ /* 0x001fca00000000ff */
[----:B------:R-:W-:-:S07]  /*eeb0*/  IMAD R2, R3, R18, RZ ;  /* 0x0000001203027224 */ /* 0x000fce00078e02ff */
.L_x_317:
[----:B------:R-:W-:Y:S05]  /*eec0*/  BSYNC B1 ;  /* 0x0000000000017941 */ /* 0x000fea0003800000 */
.L_x_316:
[----:B------:R-:W-:Y:S01]  /*eed0*/  @!P3 IMAD R39, R39, R17, R2 ;  /* 0x000000112727b224 */ /* 0x000fe200078e0202 */
[----:B------:R-:W-:Y:S04]  /*eee0*/  BSSY B1, `(.L_x_318) ;  /* 0x0000006000017945 */ /* 0x000fe80003800000 */
[----:B------:R0:W-:Y:S01]  /*eef0*/  @!P3 STG.E.U8 desc[UR36][R8.64+0x19], R39 ;  /* 0x000019270800b986 */ /* 0x0001e2000c101124 */
[----:B------:R-:W-:Y:S05]  /*ef00*/  @P5 BRA `(.L_x_319) ;  /* 0x00000000000c5947 */ /* 0x000fea0003800000 */
[----:B------:R-:W0:Y:S02]  /*ef10*/  LDG.E.U8 R16, desc[UR36][R4.64+0x20] ;  /* 0x0000202404107981 */ /* 0x000e24000c1e1100 */
[----:B0-----:R-:W-:-:S05]  /*ef20*/  PRMT R3, R16, 0x8880, RZ ;  /* 0x0000888010037816 */ /* 0x001fca00000000ff */
[----:B------:R-:W-:-:S07]  /*ef30*/  IMAD R2, R3, R18, RZ ;  /* 0x0000001203027224 */ /* 0x000fce00078e02ff */
.L_x_319:
[----:B------:R-:W-:Y:S05]  /*ef40*/  BSYNC B1 ;  /* 0x0000000000017941 */ /* 0x000fea0003800000 */
.L_x_318:
[----:B0-----:R-:W-:Y:S01]  /*ef50*/  @!P5 IMAD R3, R40, R17, R2 ;  /* 0x000000112803d224 */ /* 0x001fe200078e0202 */
[----:B------:R-:W-:Y:S04]  /*ef60*/  BSSY B1, `(.L_x_320) ;  /* 0x0000006000017945 */ /* 0x000fe80003800000 */
[----:B------:R0:W-:Y:S01]  /*ef70*/  @!P5 STG.E.U8 desc[UR36][R6.64+0x20], R3 ;  /* 0x000020030600d986 */ /* 0x0001e2000c101124 */
[----:B------:R-:W-:Y:S05]  /*ef80*/  @P1 BRA `(.L_x_321) ;  /* 0x00000000000c1947 */ /* 0x000fea0003800000 */
[----:B------:R-:W0:Y:S02]  /*ef90*/  LDG.E.U8 R16, desc[UR36][R4.64+0x21] ;  /* 0x0000212404107981 */ /* 0x000e24000c1e1100 */
[----:B0-----:R-:W-:-:S05]  /*efa0*/  PRMT R3, R16, 0x8880, RZ ;  /* 0x0000888010037816 */ /* 0x001fca00000000ff */
[----:B------:R-:W-:-:S07]  /*efb0*/  IMAD R2, R3, R18, RZ ;  /* 0x0000001203027224 */ /* 0x000fce00078e02ff */
.L_x_321:
[----:B------:R-:W-:Y:S05]  /*efc0*/  BSYNC B1 ;  /* 0x0000000000017941 */ /* 0x000fea0003800000 */
.L_x_320:
        /* <DEDUP_REMOVED lines=11> */
.L_x_323:
[----:B------:R-:W-:Y:S05]  /*f080*/  BSYNC B1 ;  /* 0x0000000000017941 */ /* 0x000fea0003800000 */
.L_x_322:
[----:B0-----:R-:W-:Y:S01]  /*f090*/  @!P4 IMAD R3, R42, R17, R2 ;  /* 0x000000112a03c224 */ /* 0x001fe200078e0202 */
[----:B------:R-:W-:Y:S04]  /*f0a0*/  BSSY B1, `(.L_x_324) ;  /* 0x0000006000017945 */ /* 0x000fe80003800000 */
[----:B------:R0:W-:Y:S01]  /*f0b0*/  @!P4 STG.E.U8 desc[UR36][R8.64+0x20], R3 ;  /* 0x000020030800c986 */ /* 0x0001e2000c101124 */
[----:B------:R-:W-:Y:S05]  /*f0c0*/  @P3 BRA `(.L_x_325) ;  /* 0x00000000000c3947 */ /* 0x000fea0003800000 */
[----:B------:R-:W0:Y:S02]  /*f0d0*/  LDG.E.U8 R16, desc[UR36][R152.64+0x21] ;  /* 0x0000212498107981 */ /* 0x000e24000c1e1100 */
[----:B0-----:R-:W-:-:S05]  /*f0e0*/  PRMT R3, R16, 0x8880, RZ ;  /* 0x0000888010037816 */ /* 0x001fca00000000ff */
[----:B------:R-:W-:-:S07]  /*f0f0*/  IMAD R2, R3, R18, RZ ;  /* 0x0000001203027224 */ /* 0x000fce00078e02ff */
.L_x_325:
[----:B------:R-:W-:Y:S05]  /*f100*/  BSYNC B1 ;  /* 0x0000000000017941 */ /* 0x000fea0003800000 */
.L_x_324:
[----:B------:R-:W-:Y:S01]  /*f110*/  @!P3 IMAD R43, R43, R17, R2 ;  /* 0x000000112b2bb224 */ /* 0x000fe200078e0202 */
[----:B------:R-:W-:Y:S04]  /*f120*/  BSSY B1, `(.L_x_326) ;  /* 0x0000006000017945 */ /* 0x000fe80003800000 */
[----:B------:R0:W-:Y:S01]  /*f130*/  @!P3 STG.E.U8 desc[UR36][R8.64+0x21], R43 ;  /* 0x0000212b0800b986 */ /* 0x0001e2000c101124 */
[----:B------:R-:W-:Y:S05]  /*f140*/  @P5 BRA `(.L_x_327) ;  /* 0x00000000000c5947 */ /* 0x000fea0003800000 */
[----:B------:R-:W0:Y:S02]  /*f150*/  LDG.E.U8 R16, desc[UR36][R4.64+0x28] ;  /* 0x0000282404107981 */ /* 0x000e24000c1e1100 */
[----:B0-----:R-:W-:-:S05]  /*f160*/  PRMT R3, R16, 0x8880, RZ ;  /* 0x0000888010037816 */ /* 0x001fca00000000ff */
[----:B------:R-:W-:-:S07]  /*f170*/  IMAD R2, R3, R18, RZ ;  /* 0x0000001203027224 */ /* 0x000fce00078e02ff */
.L_x_327:
[----:B------:R-:W-:Y:S05]  /*f180*/  BSYNC B1 ;  /* 0x0000000000017941 */ /* 0x000fea0003800000 */
.L_x_326:
[----:B0-----:R-:W-:Y:S01]  /*f190*/  @!P5 IMAD R3, R44, R17, R2 ;  /* 0x000000112c03d224 */ /* 0x001fe200078e0202 */
[----:B------:R-:W-:Y:S04]  /*f1a0*/  BSSY B1, `(.L_x_328) ;  /* 0x0000006000017945 */ /* 0x000fe80003800000 */
[----:B------:R0:W-:Y:S01]  /*f1b0*/  @!P5 STG.E.U8 desc[UR36][R6.64+0x28], R3 ;  /* 0x000028030600d986 */ /* 0x0001e2000c101124 */
[----:B------:R-:W-:Y:S05]  /*f1c0*/  @P1 BRA `(.L_x_329) ;  /* 0x00000000000c1947 */ /* 0x000fea0003800000 */
[----:B------:R-:W0:Y:S02]  /*f1d0*/  LDG.E.U8 R16, desc[UR36][R4.64+0x29] ;  /* 0x0000292404107981 */ /* 0x000e24000c1e1100 */
[----:B0-----:R-:W-:-:S05]  /*f1e0*/  PRMT R3, R16, 0x8880, RZ ;  /* 0x0000888010037816 */ /* 0x001fca00000000ff */
[----:B------:R-:W-:-:S07]  /*f1f0*/  IMAD R2, R3, R18, RZ ;  /* 0x0000001203027224 */ /* 0x000fce00078e02ff */
.L_x_329:
[----:B------:R-:W-:Y:S05]  /*f200*/  BSYNC B1 ;  /* 0x0000000000017941 */ /* 0x000fea0003800000 */
.L_x_328:
        /* <DEDUP_REMOVED lines=11> */
.L_x_331:
[----:B------:R-:W-:Y:S05]  /*f2c0*/  BSYNC B1 ;  /* 0x0000000000017941 */ /* 0x000fea0003800000 */
.L_x_330:
[----:B0-----:R-:W-:Y:S01]  /*f2d0*/  @!P4 IMAD R3, R46, R17, R2 ;  /* 0x000000112e03c224 */ /* 0x001fe200078e0202 */
[----:B------:R-:W-:Y:S04]  /*f2e0*/  BSSY B1, `(.L_x_332) ;  /* 0x0000006000017945 */ /* 0x000fe80003800000 */
[----:B------:R0:W-:Y:S01]  /*f2f0*/  @!P4 STG.E.U8 desc[UR36][R8.64+0x28], R3 ;  /* 0x000028030800c986 */ /* 0x0001e2000c101124 */
[----:B------:R-:W-:Y:S05]  /*f300*/  @P3 BRA `(.L_x_333) ;  /* 0x00000000000c3947 */ /* 0x000fea0003800000 */
[----:B------:R-:W0:Y:S02]  /*f310*/  LDG.E.U8 R16, desc[UR36][R152.64+0x29] ;  /* 0x0000292498107981 */ /* 0x000e24000c1e1100 */
[----:B0-----:R-:W-:-:S05]  /*f320*/  PRMT R3, R16, 0x8880, RZ ;  /* 0x0000888010037816 */ /* 0x001fca00000000ff */
[----:B------:R-:W-:-:S07]  /*f330*/  IMAD R2, R3, R18, RZ ;  /* 0x0000001203027224 */ /* 0x000fce00078e02ff */
.L_x_333:
[----:B------:R-:W-:Y:S05]  /*f340*/  BSYNC B1 ;  /* 0x0000000000017941 */ /* 0x000fea0003800000 */
.L_x_332:
[----:B------:R-:W-:Y:S01]  /*f350*/  @!P3 IMAD R47, R47, R17, R2 ;  /* 0x000000112f2fb224 */ /* 0x000fe200078e0202 */
[----:B------:R-:W-:Y:S04]  /*f360*/  BSSY B1, `(.L_x_334) ;  /* 0x0000006000017945 */ /* 0x000fe80003800000 */
[----:B------:R0:W-:Y:S01]  /*f370*/  @!P3 STG.E.U8 desc[UR36][R8.64+0x29], R47 ;  /* 0x0000292f0800b986 */ /* 0x0001e2000c101124 */
[----:B------:R-:W-:Y:S05]  /*f380*/  @P5 BRA `(.L_x_335) ;  /* 0x00000000000c5947 */ /* 0x000fea0003800000 */
[----:B------:R-:W0:Y:S02]  /*f390*/  LDG.E.U8 R16, desc[UR36][R4.64+0x30] ;  /* 0x0000302404107981 */ /* 0x000e24000c1e1100 */
[----:B0-----:R-:W-:-:S05]  /*f3a0*/  PRMT R3, R16, 0x8880, RZ ;  /* 0x0000888010037816 */ /* 0x001fca00000000ff */
[----:B------:R-:W-:-:S07]  /*f3b0*/  IMAD R2, R3, R18, RZ ;  /* 0x0000001203027224 */ /* 0x000fce00078e02ff */
.L_x_335:
[----:B------:R-:W-:Y:S05]  /*f3c0*/  BSYNC B1 ;  /* 0x0000000000017941 */ /* 0x000fea0003800000 */
.L_x_334:
[----:B0-----:R-:W-:Y:S01]  /*f3d0*/  @!P5 IMAD R3, R48, R17, R2 ;  /* 0x000000113003d224 */ /* 0x001fe200078e0202 */
[----:B------:R-:W-:Y:S04]  /*f3e0*/  BSSY B1, `(.L_x_336) ;  /* 0x0000006000017945 */ /* 0x000fe80003800000 */
[----:B------:R0:W-:Y:S01]  /*f3f0*/  @!P5 STG.E.U8 desc[UR36][R6.64+0x30], R3 ;  /* 0x000030030600d986 */ /* 0x0001e2000c101124 */
[----:B------:R-:W-:Y:S05]  /*f400*/  @P1 BRA `(.L_x_337) ;  /* 0x00000000000c1947 */ /* 0x000fea0003800000 */
[----:B------:R-:W0:Y:S02]  /*f410*/  LDG.E.U8 R16, desc[UR36][R4.64+0x31] ;  /* 0x0000312404107981 */ /* 0x000e24000c1e1100 */
[----:B0-----:R-:W-:-:S05]  /*f420*/  PRMT R3, R16, 0x8880, RZ ;  /* 0x0000888010037816 */ /* 0x001fca00000000ff */
[----:B------:R-:W-:-:S07]  /*f430*/  IMAD R2, R3, R18, RZ ;  /* 0x0000001203027224 */ /* 0x000fce00078e02ff */
.L_x_337:
[----:B------:R-:W-:Y:S05]  /*f440*/  BSYNC B1 ;  /* 0x0000000000017941 */ /* 0x000fea0003800000 */
.L_x_336:
        /* <DEDUP_REMOVED lines=11> */
.L_x_339:
[----:B------:R-:W-:Y:S05]  /*f500*/  BSYNC B1 ;  /* 0x0000000000017941 */ /* 0x000fea0003800000 */
.L_x_338:
[----:B0-----:R-:W-:Y:S01]  /*f510*/  @!P4 IMAD R3, R50, R17, R2 ;  /* 0x000000113203c224 */ /* 0x001fe200078e0202 */
[----:B------:R-:W-:Y:S04]  /*f520*/  BSSY B1, `(.L_x_340) ;  /* 0x0000006000017945 */ /* 0x000fe80003800000 */
[----:B------:R0:W-:Y:S01]  /*f530*/  @!P4 STG.E.U8 desc[UR36][R8.64+0x30], R3 ;  /* 0x000030030800c986 */ /* 0x0001e2000c101124 */
[----:B------:R-:W-:Y:S05]  /*f540*/  @P3 BRA `(.L_x_341) ;  /* 0x00000000000c3947 */ /* 0x000fea0003800000 */
[----:B------:R-:W0:Y:S02]  /*f550*/  LDG.E.U8 R16, desc[UR36][R152.64+0x31] ;  /* 0x0000312498107981 */ /* 0x000e24000c1e1100 */
[----:B0-----:R-:W-:-:S05]  /*f560*/  PRMT R3, R16, 0x8880, RZ ;  /* 0x0000888010037816 */ /* 0x001fca00000000ff */
[----:B------:R-:W-:-:S07]  /*f570*/  IMAD R2, R3, R18, RZ ;  /* 0x0000001203027224 */ /* 0x000fce00078e02ff */
.L_x_341:
[----:B------:R-:W-:Y:S05]  /*f580*/  BSYNC B1 ;  /* 0x0000000000017941 */ /* 0x000fea0003800000 */
.L_x_340:
[----:B------:R-:W-:Y:S01]  /*f590*/  @!P3 IMAD R51, R51, R17, R2 ;  /* 0x000000113333b224 */ /* 0x000fe200078e0202 */
[----:B------:R-:W-:Y:S04]  /*f5a0*/  BSSY B1, `(.L_x_342) ;  /* 0x0000006000017945 */ /* 0x000fe80003800000 */
[----:B------:R0:W-:Y:S01]  /*f5b0*/  @!P3 STG.E.U8 desc[UR36][R8.64+0x31], R51 ;  /* 0x000031330800b986 */ /* 0x0001e2000c101124 */
[----:B------:R-:W-:Y:S05]  /*f5c0*/  @P5 BRA `(.L_x_343) ;  /* 0x00000000000c5947 */ /* 0x000fea0003800000 */
[----:B------:R-:W0:Y:S02]  /*f5d0*/  LDG.E.U8 R16, desc[UR36][R4.64+0x38] ;  /* 0x0000382404107981 */ /* 0x000e24000c1e1100 */
[----:B0-----:R-:W-:-:S05]  /*f5e0*/  PRMT R3, R16, 0x8880, RZ ;  /* 0x0000888010037816 */ /* 0x001fca00000000ff */
[----:B------:R-:W-:-:S07]  /*f5f0*/  IMAD R2, R3, R18, RZ ;  /* 0x0000001203027224 */ /* 0x000fce00078e02ff */
.L_x_343:
[----:B------:R-:W-:Y:S05]  /*f600*/  BSYNC B1 ;  /* 0x0000000000017941 */ /* 0x000fea0003800000 */
.L_x_342:
[----:B0-----:R-:W-:Y:S01]  /*f610*/  @!P5 IMAD R3, R52, R17, R2 ;  /* 0x000000113403d224 */ /* 0x001fe200078e0202 */
[----:B------:R-:W-:Y:S04]  /*f620*/  BSSY B1, `(.L_x_344) ;  /* 0x0000006000017945 */ /* 0x000fe80003800000 */
[----:B------:R0:W-:Y:S01]  /*f630*/  @!P5 STG.E.U8 desc[UR36][R6.64+0x38], R3 ;  /* 0x000038030600d986 */ /* 0x0001e2000c101124 */
[----:B------:R-:W-:Y:S05]  /*f640*/  @P1 BRA `(.L_x_345) ;  /* 0x00000000000c1947 */ /* 0x000fea0003800000 */
[----:B------:R-:W0:Y:S02]  /*f650*/  LDG.E.U8 R16, desc[UR36][R4.64+0x39] ;  /* 0x0000392404107981 */ /* 0x000e24000c1e1100 */
[----:B0-----:R-:W-:-:S05]  /*f660*/  PRMT R3, R16, 0x8880, RZ ;  /* 0x0000888010037816 */ /* 0x001fca00000000ff */
[----:B------:R-:W-:-:S07]  /*f670*/  IMAD R2, R3, R18, RZ ;  /* 0x0000001203027224 */ /* 0x000fce00078e02ff */
.L_x_345:
[----:B------:R-:W-:Y:S05]  /*f680*/  BSYNC B1 ;  /* 0x0000000000017941 */ /* 0x000fea0003800000 */
.L_x_344:
        /* <DEDUP_REMOVED lines=11> */
.L_x_347:
[----:B------:R-:W-:Y:S05]  /*f740*/  BSYNC B1 ;  /* 0x0000000000017941 */ /* 0x000fea0003800000 */
.L_x_346:
[----:B0-----:R-:W-:Y:S01]  /*f750*/  @!P4 IMAD R3, R54, R17, R2 ;  /* 0x000000113603c224 */ /* 0x001fe200078e0202 */
[----:B------:R-:W-:Y:S04]  /*f760*/  BSSY B1, `(.L_x_348) ;  /* 0x0000006000017945 */ /* 0x000fe80003800000 */
[----:B------:R0:W-:Y:S01]  /*f770*/  @!P4 STG.E.U8 desc[UR36][R8.64+0x38], R3 ;  /* 0x000038030800c986 */ /* 0x0001e2000c101124 */
[----:B------:R-:W-:Y:S05]  /*f780*/  @P3 BRA `(.L_x_349) ;  /* 0x00000000000c3947 */ /* 0x000fea0003800000 */
[----:B------:R-:W0:Y:S02]  /*f790*/  LDG.E.U8 R16, desc[UR36][R152.64+0x39] ;  /* 0x0000392498107981 */ /* 0x000e24000c1e1100 */
[----:B0-----:R-:W-:-:S05]  /*f7a0*/  PRMT R3, R16, 0x8880, RZ ;  /* 0x0000888010037816 */ /* 0x001fca00000000ff */
[----:B------:R-:W-:-:S07]  /*f7b0*/  IMAD R2, R3, R18, RZ ;  /* 0x0000001203027224 */ /* 0x000fce00078e02ff */
.L_x_349:
[----:B------:R-:W-:Y:S05]  /*f7c0*/  BSYNC B1 ;  /* 0x0000000000017941 */ /* 0x000fea0003800000 */
.L_x_348:
[----:B------:R-:W-:Y:S01]  /*f7d0*/  @!P3 IMAD R55, R55, R17, R2 ;  /* 0x000000113737b224 */ /* 0x000fe200078e0202 */
[----:B------:R-:W-:Y:S04]  /*f7e0*/  BSSY B1, `(.L_x_350) ;  /* 0x0000006000017945 */ /* 0x000fe80003800000 */
[----:B------:R0:W-:Y:S01]  /*f7f0*/  @!P3 STG.E.U8 desc[UR36][R8.64+0x39], R55 ;  /* 0x000039370800b986 */ /* 0x0001e2000c101124 */
[----:B------:R-:W-:Y:S05]  /*f800*/  @P5 BRA `(.L_x_351) ;  /* 0x00000000000c5947 */ /* 0x000fea0003800000 */
[----:B------:R-:W0:Y:S02]  /*f810*/  LDG.E.U8 R16, desc[UR36][R4.64+0x40] ;  /* 0x0000402404107981 */ /* 0x000e24000c1e1100 */
[----:B0-----:R-:W-:-:S05]  /*f820*/  PRMT R3, R16, 0x8880, RZ ;  /* 0x0000888010037816 */ /* 0x001fca00000000ff */
[----:B------:R-:W-:-:S07]  /*f830*/  IMAD R2, R3, R18, RZ ;  /* 0x0000001203027224 */ /* 0x000fce00078e02ff */
.L_x_351:
[----:B------:R-:W-:Y:S05]  /*f840*/  BSYNC B1 ;  /* 0x0000000000017941 */ /* 0x000fea0003800000 */
.L_x_350:
[----:B0-----:R-:W-:Y:S01]  /*f850*/  @!P5 IMAD R3, R56, R17, R2 ;  /* 0x000000113803d224 */ /* 0x001fe200078e0202 */
[----:B------:R-:W-:Y:S04]  /*f860*/  BSSY B1, `(.L_x_352) ;  /* 0x0000006000017945 */ /* 0x000fe80003800000 */
[----:B------:R0:W-:Y:S01]  /*f870*/  @!P5 STG.E.U8 desc[UR36][R6.64+0x40], R3 ;  /* 0x000040030600d986 */ /* 0x0001e2000c101124 */
[----:B------:R-:W-:Y:S05]  /*f880*/  @P1 BRA `(.L_x_353) ;  /* 0x00000000000c1947 */ /* 0x000fea0003800000 */
[----:B------:R-:W0:Y:S02]  /*f890*/  LDG.E.U8 R16, desc[UR36][R4.64+0x41] ;  /* 0x0000412404107981 */ /* 0x000e24000c1e1100 */
[----:B0-----:R-:W-:-:S05]  /*f8a0*/  PRMT R3, R16, 0x8880, RZ ;  /* 0x0000888010037816 */ /* 0x001fca00000000ff */
[----:B------:R-:W-:-:S07]  /*f8b0*/  IMAD R2, R3, R18, RZ ;  /* 0x0000001203027224 */ /* 0x000fce00078e02ff */
.L_x_353:
[----:B------:R-:W-:Y:S05]  /*f8c0*/  BSYNC B1 ;  /* 0x0000000000017941 */ /* 0x000fea0003800000 */
.L_x_352:
        /* <DEDUP_REMOVED lines=11> */
.L_x_355:
[----:B------:R-:W-:Y:S05]  /*f980*/  BSYNC B1 ;  /* 0x0000000000017941 */ /* 0x000fea0003800000 */
.L_x_354:
[----:B0-----:R-:W-:Y:S01]  /*f990*/  @!P4 IMAD R3, R58, R17, R2 ;  /* 0x000000113a03c224 */ /* 0x001fe200078e0202 */
[----:B------:R-:W-:Y:S04]  /*f9a0*/  BSSY B1, `(.L_x_356) ;  /* 0x0000006000017945 */ /* 0x000fe80003800000 */
[----:B------:R0:W-:Y:S01]  /*f9b0*/  @!P4 STG.E.U8 desc[UR36][R8.64+0x40], R3 ;  /* 0x000040030800c986 */ /* 0x0001e2000c101124 */
[----:B------:R-:W-:Y:S05]  /*f9c0*/  @P3 BRA `(.L_x_357) ;  /* 0x00000000000c3947 */ /* 0x000fea0003800000 */
[----:B------:R-:W0:Y:S02]  /*f9d0*/  LDG.E.U8 R16, desc[UR36][R152.64+0x41] ;  /* 0x0000412498107981 */ /* 0x000e24000c1e1100 */
[----:B0-----:R-:W-:-:S05]  /*f9e0*/  PRMT R3, R16, 0x8880, RZ ;  /* 0x0000888010037816 */ /* 0x001fca00000000ff */
[----:B------:R-:W-:-:S07]  /*f9f0*/  IMAD R2, R3, R18, RZ ;  /* 0x0000001203027224 */ /* 0x000fce00078e02ff */
.L_x_357:
[----:B------:R-:W-:Y:S05]  /*fa00*/  BSYNC B1 ;  /* 0x0000000000017941 */ /* 0x000fea0003800000 */
.L_x_356:
[----:B------:R-:W-:Y:S01]  /*fa10*/  @!P3 IMAD R59, R59, R17, R2 ;  /* 0x000000113b3bb224 */ /* 0x000fe200078e0202 */
[----:B------:R-:W-:Y:S04]  /*fa20*/  BSSY B1, `(.L_x_358) ;  /* 0x0000006000017945 */ /* 0x000fe80003800000 */
[----:B------:R0:W-:Y:S01]  /*fa30*/  @!P3 STG.E.U8 desc[UR36][R8.64+0x41], R59 ;  /* 0x0000413b0800b986 */ /* 0x0001e2000c101124 */
[----:B------:R-:W-:Y:S05]  /*fa40*/  @P5 BRA `(.L_x_359) ;  /* 0x00000000000c5947 */ /* 0x000fea0003800000 */
[----:B------:R-:W0:Y:S02]  /*fa50*/  LDG.E.U8 R16, desc[UR36][R4.64+0x48] ;  /* 0x0000482404107981 */ /* 0x000e24000c1e1100 */
[----:B0-----:R-:W-:-:S05]  /*fa60*/  PRMT R3, R16, 0x8880, RZ ;  /* 0x0000888010037816 */ /* 0x001fca00000000ff */
[----:B------:R-:W-:-:S07]  /*fa70*/  IMAD R2, R3, R18, RZ ;  /* 0x0000001203027224 */ /* 0x000fce00078e02ff */
.L_x_359:
[----:B------:R-:W-:Y:S05]  /*fa80*/  BSYNC B1 ;  /* 0x0000000000017941 */ /* 0x000fea0003800000 */
.L_x_358:
[----:B0-----:R-:W-:Y:S01]  /*fa90*/  @!P5 IMAD R3, R60, R17, R2 ;  /* 0x000000113c03d224 */ /* 0x001fe200078e0202 */
[----:B------:R-:W-:Y:S04]  /*faa0*/  BSSY B1, `(.L_x_360) ;  /* 0x0000006000017945 */ /* 0x000fe80003800000 */
[----:B------:R0:W-:Y:S01]  /*fab0*/  @!P5 STG.E.U8 desc[UR36][R6.64+0x48], R3 ;  /* 0x000048030600d986 */ /* 0x0001e2000c101124 */
[----:B------:R-:W-:Y:S05]  /*fac0*/  @P1 BRA `(.L_x_361) ;  /* 0x00000000000c1947 */ /* 0x000fea0003800000 */
[----:B------:R-:W0:Y:S02]  /*fad0*/  LDG.E.U8 R16, desc[UR36][R4.64+0x49] ;  /* 0x0000492404107981 */ /* 0x000e24000c1e1100 */
[----:B0-----:R-:W-:-:S05]  /*fae0*/  PRMT R3, R16, 0x8880, RZ ;  /* 0x0000888010037816 */ /* 0x001fca00000000ff */
[----:B------:R-:W-:-:S07]  /*faf0*/  IMAD R2, R3, R18, RZ ;  /* 0x0000001203027224 */ /* 0x000fce00078e02ff */
.L_x_361:
[----:B------:R-:W-:Y:S05]  /*fb00*/  BSYNC B1 ;  /* 0x0000000000017941 */ /* 0x000fea0003800000 */
.L_x_360:
        /* <DEDUP_REMOVED lines=11> */
.L_x_363:
[----:B------:R-:W-:Y:S05]  /*fbc0*/  BSYNC B1 ;  /* 0x0000000000017941 */ /* 0x000fea0003800000 */
.L_x_362:
[----:B0-----:R-:W-:Y:S01]  /*fbd0*/  @!P4 IMAD R3, R62, R17, R2 ;  /* 0x000000113e03c224 */ /* 0x001fe200078e0202 */
[----:B------:R-:W-:Y:S04]  /*fbe0*/  BSSY B1, `(.L_x_364) ;  /* 0x0000006000017945 */ /* 0x000fe80003800000 */
[----:B------:R0:W-:Y:S01]  /*fbf0*/  @!P4 STG.E.U8 desc[UR36][R8.64+0x48], R3 ;  /* 0x000048030800c986 */ /* 0x0001e2000c101124 */
[----:B------:R-:W-:Y:S05]  /*fc00*/  @P3 BRA `(.L_x_365) ;  /* 0x00000000000c3947 */ /* 0x000fea0003800000 */
[----:B------:R-:W0:Y:S02]  /*fc10*/  LDG.E.U8 R16, desc[UR36][R152.64+0x49] ;  /* 0x0000492498107981 */ /* 0x000e24000c1e1100 */
[----:B0-----:R-:W-:-:S05]  /*fc20*/  PRMT R3, R16, 0x8880, RZ ;  /* 0x0000888010037816 */ /* 0x001fca00000000ff */
[----:B------:R-:W-:-:S07]  /*fc30*/  IMAD R2, R3, R18, RZ ;  /* 0x0000001203027224 */ /* 0x000fce00078e02ff */
.L_x_365:
[----:B------:R-:W-:Y:S05]  /*fc40*/  BSYNC B1 ;  /* 0x0000000000017941 */ /* 0x000fea0003800000 */
.L_x_364:
[----:B------:R-:W-:Y:S01]  /*fc50*/  @!P3 IMAD R63, R63, R17, R2 ;  /* 0x000000113f3fb224 */ /* 0x000fe200078e0202 */
[----:B------:R-:W-:Y:S04]  /*fc60*/  BSSY B1, `(.L_x_366) ;  /* 0x0000006000017945 */ /* 0x000fe80003800000 */
[----:B------:R0:W-:Y:S01]  /*fc70*/  @!P3 STG.E.U8 desc[UR36][R8.64+0x49], R63 ;  /* 0x0000493f0800b986 */ /* 0x0001e2000c101124 */
[----:B------:R-:W-:Y:S05]  /*fc80*/  @P5 BRA `(.L_x_367) ;  /* 0x00000000000c5947 */ /* 0x000fea0003800000 */
[----:B------:R-:W0:Y:S02]  /*fc90*/  LDG.E.U8 R16, desc[UR36][R4.64+0x50] ;  /* 0x0000502404107981 */ /* 0x000e24000c1e1100 */
[----:B0-----:R-:W-:-:S05]  /*fca0*/  PRMT R3, R16, 0x8880, RZ ;  /* 0x0000888010037816 */ /* 0x001fca00000000ff */
[----:B------:R-:W-:-:S07]  /*fcb0*/  IMAD R2, R3, R18, RZ ;  /* 0x0000001203027224 */ /* 0x000fce00078e02ff */
.L_x_367:
[----:B------:R-:W-:Y:S05]  /*fcc0*/  BSYNC B1 ;  /* 0x0000000000017941 */ /* 0x000fea0003800000 */
.L_x_366:
[----:B0-----:R-:W-:Y:S01]  /*fcd0*/  @!P5 IMAD R3, R64, R17, R2 ;  /* 0x000000114003d224 */ /* 0x001fe200078e0202 */
[----:B------:R-:W-:Y:S04]  /*fce0*/  BSSY B1, `(.L_x_368) ;  /* 0x0000006000017945 */ /* 0x000fe80003800000 */
[----:B------:R0:W-:Y:S01]  /*fcf0*/  @!P5 STG.E.U8 desc[UR36][R6.64+0x50], R3 ;  /* 0x000050030600d986 */ /* 0x0001e2000c101124 */
[----:B------:R-:W-:Y:S05]  /*fd00*/  @P1 BRA `(.L_x_369) ;  /* 0x00000000000c1947 */ /* 0x000fea0003800000 */
[----:B------:R-:W0:Y:S02]  /*fd10*/  LDG.E.U8 R16, desc[UR36][R4.64+0x51] ;  /* 0x0000512404107981 */ /* 0x000e24000c1e1100 */
[----:B0-----:R-:W-:-:S05]  /*fd20*/  PRMT R3, R16, 0x8880, RZ ;  /* 0x0000888010037816 */ /* 0x001fca00000000ff */
[----:B------:R-:W-:-:S07]  /*fd30*/  IMAD R2, R3, R18, RZ ;  /* 0x0000001203027224 */ /* 0x000fce00078e02ff */
.L_x_369:
[----:B------:R-:W-:Y:S05]  /*fd40*/  BSYNC B1 ;  /* 0x0000000000017941 */ /* 0x000fea0003800000 */
.L_x_368:
        /* <DEDUP_REMOVED lines=11> */
.L_x_371:
[----:B------:R-:W-:Y:S05]  /*fe00*/  BSYNC B1 ;  /* 0x0000000000017941 */ /* 0x000fea0003800000 */
.L_x_370:
[----:B0-----:R-:W-:Y:S01]  /*fe10*/  @!P4 IMAD R3, R66, R17, R2 ;  /* 0x000000114203c224 */ /* 0x001fe200078e0202 */
[----:B------:R-:W-:Y:S04]  /*fe20*/  BSSY B1, `(.L_x_372) ;  /* 0x0000006000017945 */ /* 0x000fe80003800000 */
[----:B------:R0:W-:Y:S01]  /*fe30*/  @!P4 STG.E.U8 desc[UR36][R8.64+0x50], R3 ;  /* 0x000050030800c986 */ /* 0x0001e2000c101124 */
[----:B------:R-:W-:Y:S05]  /*fe40*/  @P3 BRA `(.L_x_373) ;  /* 0x00000000000c3947 */ /* 0x000fea0003800000 */
[----:B------:R-:W0:Y:S02]  /*fe50*/  LDG.E.U8 R16, desc[UR36][R152.64+0x51] ;  /* 0x0000512498107981 */ /* 0x000e24000c1e1100 */
[----:B0-----:R-:W-:-:S05]  /*fe60*/  PRMT R3, R16, 0x8880, RZ ;  /* 0x0000888010037816 */ /* 0x001fca00000000ff */
[----:B------:R-:W-:-:S07]  /*fe70*/  IMAD R2, R3, R18, RZ ;  /* 0x0000001203027224 */ /* 0x000fce00078e02ff */
.L_x_373:
[----:B------:R-:W-:Y:S05]  /*fe80*/  BSYNC B1 ;  /* 0x0000000000017941 */ /* 0x000fea0003800000 */
.L_x_372:
[----:B------:R-:W-:Y:S01]  /*fe90*/  @!P3 IMAD R67, R67, R17, R2 ;  /* 0x000000114343b224 */ /* 0x000fe200078e0202 */
[----:B------:R-:W-:Y:S04]  /*fea0*/  BSSY B1, `(.L_x_374) ;  /* 0x0000006000017945 */ /* 0x000fe80003800000 */
[----:B------:R0:W-:Y:S01]  /*feb0*/  @!P3 STG.E.U8 desc[UR36][R8.64+0x51], R67 ;  /* 0x000051430800b986 */ /* 0x0001e2000c101124 */
[----:B------:R-:W-:Y:S05]  /*fec0*/  @P5 BRA `(.L_x_375) ;  /* 0x00000000000c5947 */ /* 0x000fea0003800000 */
[----:B------:R-:W0:Y:S02]  /*fed0*/  LDG.E.U8 R16, desc[UR36][R4.64+0x58] ;  /* 0x0000582404107981 */ /* 0x000e24000c1e1100 */
[----:B0-----:R-:W-:-:S05]  /*fee0*/  PRMT R3, R16, 0x8880, RZ ;  /* 0x0000888010037816 */ /* 0x001fca00000000ff */
[----:B------:R-:W-:-:S07]  /*fef0*/  IMAD R2, R3, R18, RZ ;  /* 0x0000001203027224 */ /* 0x000fce00078e02ff */
.L_x_375:
[----:B------:R-:W-:Y:S05]  /*ff00*/  BSYNC B1 ;  /* 0x0000000000017941 */ /* 0x000fea0003800000 */
.L_x_374:
[----:B0-----:R-:W-:Y:S01]  /*ff10*/  @!P5 IMAD R3, R68, R17, R2 ;  /* 0x000000114403d224 */ /* 0x001fe200078e0202 */
[----:B------:R-:W-:Y:S04]  /*ff20*/  BSSY B1, `(.L_x_376) ;  /* 0x0000006000017945 */ /* 0x000fe80003800000 */
[----:B------:R0:W-:Y:S01]  /*ff30*/  @!P5 STG.E.U8 desc[UR36][R6.64+0x58], R3 ;  /* 0x000058030600d986 */ /* 0x0001e2000c101124 */
[----:B------:R-:W-:Y:S05]  /*ff40*/  @P1 BRA `(.L_x_377) ;  /* 0x00000000000c1947 */ /* 0x000fea0003800000 */
[----:B------:R-:W0:Y:S02]  /*ff50*/  LDG.E.U8 R16, desc[UR36][R4.64+0x59] ;  /* 0x0000592404107981 */ /* 0x000e24000c1e1100 */
[----:B0-----:R-:W-:-:S05]  /*ff60*/  PRMT R3, R16, 0x8880, RZ ;  /* 0x0000888010037816 */ /* 0x001fca00000000ff */
[----:B------:R-:W-:-:S07]  /*ff70*/  IMAD R2, R3, R18, RZ ;  /* 0x0000001203027224 */ /* 0x000fce00078e02ff */
.L_x_377:
[----:B------:R-:W-:Y:S05]  /*ff80*/  BSYNC B1 ;  /* 0x0000000000017941 */ /* 0x000fea0003800000 */
.L_x_376:
        /* <DEDUP_REMOVED lines=11> */
.L_x_379:
[----:B------:R-:W-:Y:S05]  /*10040*/  BSYNC B1 ;  /* 0x0000000000017941 */ /* 0x000fea0003800000 */
.L_x_378:
[----:B0-----:R-:W-:Y:S01]  /*10050*/  @!P4 IMAD R3, R70, R17, R2 ;  /* 0x000000114603c224 */ /* 0x001fe200078e0202 */
[----:B------:R-:W-:Y:S04]  /*10060*/  BSSY B1, `(.L_x_380) ;  /* 0x0000006000017945 */ /* 0x000fe80003800000 */
[----:B------:R0:W-:Y:S01]  /*10070*/  @!P4 STG.E.U8 desc[UR36][R8.64+0x58], R3 ;  /* 0x000058030800c986 */ /* 0x0001e2000c101124 */
[----:B------:R-:W-:Y:S05]  /*10080*/  @P3 BRA `(.L_x_381) ;  /* 0x00000000000c3947 */ /* 0x000fea0003800000 */
[----:B------:R-:W0:Y:S02]  /*10090*/  LDG.E.U8 R16, desc[UR36][R152.64+0x59] ;  /* 0x0000592498107981 */ /* 0x000e24000c1e1100 */
[----:B0-----:R-:W-:-:S05]  /*100a0*/  PRMT R3, R16, 0x8880, RZ ;  /* 0x0000888010037816 */ /* 0x001fca00000000ff */
[----:B------:R-:W-:-:S07]  /*100b0*/  IMAD R2, R3, R18, RZ ;  /* 0x0000001203027224 */ /* 0x000fce00078e02ff */
.L_x_381:
[----:B------:R-:W-:Y:S05]  /*100c0*/  BSYNC B1 ;  /* 0x0000000000017941 */ /* 0x000fea0003800000 */
.L_x_380:
[----:B------:R-:W-:Y:S01]  /*100d0*/  @!P3 IMAD R71, R71, R17, R2 ;  /* 0x000000114747b224 */ /* 0x000fe200078e0202 */
[----:B------:R-:W-:Y:S04]  /*100e0*/  BSSY B1, `(.L_x_382) ;  /* 0x0000006000017945 */ /* 0x000fe80003800000 */
[----:B------:R0:W-:Y:S01]  /*100f0*/  @!P3 STG.E.U8 desc[UR36][R8.64+0x59], R71 ;  /* 0x000059470800b986 */ /* 0x0001e2000c101124 */
[----:B------:R-:W-:Y:S05]  /*10100*/  @P5 BRA `(.L_x_383) ;  /* 0x00000000000c5947 */ /* 0x000fea0003800000 */
[----:B------:R-:W0:Y:S02]  /*10110*/  LDG.E.U8 R16, desc[UR36][R4.64+0x60] ;  /* 0x0000602404107981 */ /* 0x000e24000c1e1100 */
[----:B0-----:R-:W-:-:S05]  /*10120*/  PRMT R3, R16, 0x8880, RZ ;  /* 0x0000888010037816 */ /* 0x001fca00000000ff */
[----:B------:R-:W-:-:S07]  /*10130*/  IMAD R2, R3, R18, RZ ;  /* 0x0000001203027224 */ /* 0x000fce00078e02ff */
.L_x_383:
[----:B------:R-:W-:Y:S05]  /*10140*/  BSYNC B1 ;  /* 0x0000000000017941 */ /* 0x000fea0003800000 */
.L_x_382:
[----:B0-----:R-:W-:Y:S01]  /*10150*/  @!P5 IMAD R3, R72, R17, R2 ;  /* 0x000000114803d224 */ /* 0x001fe200078e0202 */
[----:B------:R-:W-:Y:S04]  /*10160*/  BSSY B1, `(.L_x_384) ;  /* 0x0000006000017945 */ /* 0x000fe80003800000 */
[----:B------:R0:W-:Y:S01]  /*10170*/  @!P5 STG.E.U8 desc[UR36][R6.64+0x60], R3 ;  /* 0x000060030600d986 */ /* 0x0001e2000c101124 */
[----:B------:R-:W-:Y:S05]  /*10180*/  @P1 BRA `(.L_x_385) ;  /* 0x00000000000c1947 */ /* 0x000fea0003800000 */
[----:B------:R-:W0:Y:S02]  /*10190*/  LDG.E.U8 R16, desc[UR36][R4.64+0x61] ;  /* 0x0000612404107981 */ /* 0x000e24000c1e1100 */
[----:B0-----:R-:W-:-:S05]  /*101a0*/  PRMT R3, R16, 0x8880, RZ ;  /* 0x0000888010037816 */ /* 0x001fca00000000ff */
[----:B------:R-:W-:-:S07]  /*101b0*/  IMAD R2, R3, R18, RZ ;  /* 0x0000001203027224 */ /* 0x000fce00078e02ff */
.L_x_385:
[----:B------:R-:W-:Y:S05]  /*101c0*/  BSYNC B1 ;  /* 0x0000000000017941 */ /* 0x000fea0003800000 */
.L_x_384:
        /* <DEDUP_REMOVED lines=11> */
.L_x_387:
[----:B------:R-:W-:Y:S05]  /*10280*/  BSYNC B1 ;  /* 0x0000000000017941 */ /* 0x000fea0003800000 */
.L_x_386:
[----:B0-----:R-:W-:Y:S01]  /*10290*/  @!P4 IMAD R3, R74, R17, R2 ;  /* 0x000000114a03c224 */ /* 0x001fe200078e0202 */
[----:B------:R-:W-:Y:S04]  /*102a0*/  BSSY B1, `(.L_x_388) ;  /* 0x0000006000017945 */ /* 0x000fe80003800000 */
[----:B------:R0:W-:Y:S01]  /*102b0*/  @!P4 STG.E.U8 desc[UR36][R8.64+0x60], R3 ;  /* 0x000060030800c986 */ /* 0x0001e2000c101124 */
[----:B------:R-:W-:Y:S05]  /*102c0*/  @P3 BRA `(.L_x_389) ;  /* 0x00000000000c3947 */ /* 0x000fea0003800000 */
[----:B------:R-:W0:Y:S02]  /*102d0*/  LDG.E.U8 R16, desc[UR36][R152.64+0x61] ;  /* 0x0000612498107981 */ /* 0x000e24000c1e1100 */
[----:B0-----:R-:W-:-:S05]  /*102e0*/  PRMT R3, R16, 0x8880, RZ ;  /* 0x0000888010037816 */ /* 0x001fca00000000ff */
[----:B------:R-:W-:-:S07]  /*102f0*/  IMAD R2, R3, R18, RZ ;  /* 0x0000001203027224 */ /* 0x000fce00078e02ff */
.L_x_389:
[----:B------:R-:W-:Y:S05]  /*10300*/  BSYNC B1 ;  /* 0x0000000000017941 */ /* 0x000fea0003800000 */
.L_x_388:
[----:B------:R-:W-:Y:S01]  /*10310*/  @!P3 IMAD R75, R75, R17, R2 ;  /* 0x000000114b4bb224 */ /* 0x000fe200078e0202 */
[----:B------:R-:W-:Y:S04]  /*10320*/  BSSY B1, `(.L_x_390) ;  /* 0x0000006000017945 */ /* 0x000fe80003800000 */
[----:B------:R0:W-:Y:S01]  /*10330*/  @!P3 STG.E.U8 desc[UR36][R8.64+0x61], R75 ;  /* 0x0000614b0800b986 */ /* 0x0001e2000c101124 */
[----:B------:R-:W-:Y:S05]  /*10340*/  @P5 BRA `(.L_x_391) ;  /* 0x00000000000c5947 */ /* 0x000fea0003800000 */
[----:B------:R-:W0:Y:S02]  /*10350*/  LDG.E.U8 R16, desc[UR36][R4.64+0x68] ;  /* 0x0000682404107981 */ /* 0x000e24000c1e1100 */
[----:B0-----:R-:W-:-:S05]  /*10360*/  PRMT R3, R16, 0x8880, RZ ;  /* 0x0000888010037816 */ /* 0x001fca00000000ff */
[----:B------:R-:W-:-:S07]  /*10370*/  IMAD R2, R3, R18, RZ ;  /* 0x0000001203027224 */ /* 0x000fce00078e02ff */
.L_x_391:
[----:B------:R-:W-:Y:S05]  /*10380*/  BSYNC B1 ;  /* 0x0000000000017941 */ /* 0x000fea0003800000 */
.L_x_390:
[----:B0-----:R-:W-:Y:S01]  /*10390*/  @!P5 IMAD R3, R76, R17, R2 ;  /* 0x000000114c03d224 */ /* 0x001fe200078e0202 */
[----:B------:R-:W-:Y:S04]  /*103a0*/  BSSY B1, `(.L_x_392) ;  /* 0x0000006000017945 */ /* 0x000fe80003800000 */
[----:B------:R0:W-:Y:S01]  /*103b0*/  @!P5 STG.E.U8 desc[UR36][R6.64+0x68], R3 ;  /* 0x000068030600d986 */ /* 0x0001e2000c101124 */
[----:B------:R-:W-:Y:S05]  /*103c0*/  @P1 BRA `(.L_x_393) ;  /* 0x00000000000c1947 */ /* 0x000fea0003800000 */
[----:B------:R-:W0:Y:S02]  /*103d0*/  LDG.E.U8 R16, desc[UR36][R4.64+0x69] ;  /* 0x0000692404107981 */ /* 0x000e24000c1e1100 */
[----:B0-----:R-:W-:-:S05]  /*103e0*/  PRMT R3, R16, 0x8880, RZ ;  /* 0x0000888010037816 */ /* 0x001fca00000000ff */
[----:B------:R-:W-:-:S07]  /*103f0*/  IMAD R2, R3, R18, RZ ;  /* 0x0000001203027224 */ /* 0x000fce00078e02ff */
.L_x_393:
[----:B------:R-:W-:Y:S05]  /*10400*/  BSYNC B1 ;  /* 0x0000000000017941 */ /* 0x000fea0003800000 */
.L_x_392:
        /* <DEDUP_REMOVED lines=11> */
.L_x_395:
[----:B------:R-:W-:Y:S05]  /*104c0*/  BSYNC B1 ;  /* 0x0000000000017941 */ /* 0x000fea0003800000 */
.L_x_394:
[----:B0-----:R-:W-:Y:S01]  /*104d0*/  @!P4 IMAD R3, R78, R17, R2 ;  /* 0x000000114e03c224 */ /* 0x001fe200078e0202 */
[----:B------:R-:W-:Y:S04]  /*104e0*/  BSSY B1, `(.L_x_396) ;  /* 0x0000006000017945 */ /* 0x000fe80003800000 */
[----:B------:R0:W-:Y:S01]  /*104f0*/  @!P4 STG.E.U8 desc[UR36][R8.64+0x68], R3 ;  /* 0x000068030800c986 */ /* 0x0001e2000c101124 */
[----:B------:R-:W-:Y:S05]  /*10500*/  @P3 BRA `(.L_x_397) ;  /* 0x00000000000c3947 */ /* 0x000fea0003800000 */
[----:B------:R-:W0:Y:S02]  /*10510*/  LDG.E.U8 R16, desc[UR36][R152.64+0x69] ;  /* 0x0000692498107981 */ /* 0x000e24000c1e1100 */
[----:B0-----:R-:W-:-:S05]  /*10520*/  PRMT R3, R16, 0x8880, RZ ;  /* 0x0000888010037816 */ /* 0x001fca00000000ff */
[----:B------:R-:W-:-:S07]  /*10530*/  IMAD R2, R3, R18, RZ ;  /* 0x0000001203027224 */ /* 0x000fce00078e02ff */
.L_x_397:
[----:B------:R-:W-:Y:S05]  /*10540*/  BSYNC B1 ;  /* 0x0000000000017941 */ /* 0x000fea0003800000 */
.L_x_396:
[----:B------:R-:W-:Y:S01]  /*10550*/  @!P3 IMAD R79, R79, R17, R2 ;  /* 0x000000114f4fb224 */ /* 0x000fe200078e0202 */
[----:B------:R-:W-:Y:S04]  /*10560*/  BSSY B1, `(.L_x_398) ;  /* 0x0000006000017945 */ /* 0x000fe80003800000 */
[----:B------:R0:W-:Y:S01]  /*10570*/  @!P3 STG.E.U8 desc[UR36][R8.64+0x69], R79 ;  /* 0x0000694f0800b986 */ /* 0x0001e2000c101124 */
[----:B------:R-:W-:Y:S05]  /*10580*/  @P5 BRA `(.L_x_399) ;  /* 0x00000000000c5947 */ /* 0x000fea0003800000 */
[----:B------:R-:W0:Y:S02]  /*10590*/  LDG.E.U8 R16, desc[UR36][R4.64+0x70] ;  /* 0x0000702404107981 */ /* 0x000e24000c1e1100 */
[----:B0-----:R-:W-:-:S05]  /*105a0*/  PRMT R3, R16, 0x8880, RZ ;  /* 0x0000888010037816 */ /* 0x001fca00000000ff */
[----:B------:R-:W-:-:S07]  /*105b0*/  IMAD R2, R3, R18, RZ ;  /* 0x0000001203027224 */ /* 0x000fce00078e02ff */
.L_x_399:
[----:B------:R-:W-:Y:S05]  /*105c0*/  BSYNC B1 ;  /* 0x0000000000017941 */ /* 0x000fea0003800000 */
.L_x_398:
[----:B0-----:R-:W-:Y:S01]  /*105d0*/  @!P5 IMAD R3, R80, R17, R2 ;  /* 0x000000115003d224 */ /* 0x001fe200078e0202 */
[----:B------:R-:W-:Y:S04]  /*105e0*/  BSSY B1, `(.L_x_400) ;  /* 0x0000006000017945 */ /* 0x000fe80003800000 */
[----:B------:R0:W-:Y:S01]  /*105f0*/  @!P5 STG.E.U8 desc[UR36][R6.64+0x70], R3 ;  /* 0x000070030600d986 */ /* 0x0001e2000c101124 */
[----:B------:R-:W-:Y:S05]  /*10600*/  @P1 BRA `(.L_x_401) ;  /* 0x00000000000c1947 */ /* 0x000fea0003800000 */
[----:B------:R-:W0:Y:S02]  /*10610*/  LDG.E.U8 R16, desc[UR36][R4.64+0x71] ;  /* 0x0000712404107981 */ /* 0x000e24000c1e1100 */
[----:B0-----:R-:W-:-:S05]  /*10620*/  PRMT R3, R16, 0x8880, RZ ;  /* 0x0000888010037816 */ /* 0x001fca00000000ff */
[----:B------:R-:W-:-:S07]  /*10630*/  IMAD R2, R3, R18, RZ ;  /* 0x0000001203027224 */ /* 0x000fce00078e02ff */
.L_x_401:
[----:B------:R-:W-:Y:S05]  /*10640*/  BSYNC B1 ;  /* 0x0000000000017941 */ /* 0x000fea0003800000 */
.L_x_400:
        /* <DEDUP_REMOVED lines=11> */
.L_x_403:
[----:B------:R-:W-:Y:S05]  /*10700*/  BSYNC B1 ;  /* 0x0000000000017941 */ /* 0x000fea0003800000 */
.L_x_402:
[----:B0-----:R-:W-:Y:S01]  /*10710*/  @!P4 IMAD R3, R82, R17, R2 ;  /* 0x000000115203c224 */ /* 0x001fe200078e0202 */
[----:B------:R-:W-:Y:S04]  /*10720*/  BSSY B1, `(.L_x_404) ;  /* 0x0000006000017945 */ /* 0x000fe80003800000 */
[----:B------:R0:W-:Y:S01]  /*10730*/  @!P4 STG.E.U8 desc[UR36][R8.64+0x70], R3 ;  /* 0x000070030800c986 */ /* 0x0001e2000c101124 */
[----:B------:R-:W-:Y:S05]  /*10740*/  @P3 BRA `(.L_x_405) ;  /* 0x00000000000c3947 */ /* 0x000fea0003800000 */
[----:B------:R-:W0:Y:S02]  /*10750*/  LDG.E.U8 R16, desc[UR36][R152.64+0x71] ;  /* 0x0000712498107981 */ /* 0x000e24000c1e1100 */
[----:B0-----:R-:W-:-:S05]  /*10760*/  PRMT R3, R16, 0x8880, RZ ;  /* 0x0000888010037816 */ /* 0x001fca00000000ff */
[----:B------:R-:W-:-:S07]  /*10770*/  IMAD R2, R3, R18, RZ ;  /* 0x0000001203027224 */ /* 0x000fce00078e02ff */
.L_x_405:
[----:B------:R-:W-:Y:S05]  /*10780*/  BSYNC B1 ;  /* 0x0000000000017941 */ /* 0x000fea0003800000 */
.L_x_404:
[----:B------:R-:W-:Y:S01]  /*10790*/  @!P3 IMAD R83, R83, R17, R2 ;  /* 0x000000115353b224 */ /* 0x000fe200078e0202 */
[----:B------:R-:W-:Y:S04]  /*107a0*/  BSSY B1, `(.L_x_406) ;  /* 0x0000006000017945 */ /* 0x000fe80003800000 */
[----:B------:R0:W-:Y:S01]  /*107b0*/  @!P3 STG.E.U8 desc[UR36][R8.64+0x71], R83 ;  /* 0x000071530800b986 */ /* 0x0001e2000c101124 */
[----:B------:R-:W-:Y:S05]  /*107c0*/  @P5 BRA `(.L_x_407) ;  /* 0x00000000000c5947 */ /* 0x000fea0003800000 */
[----:B------:R-:W0:Y:S02]  /*107d0*/  LDG.E.U8 R16, desc[UR36][R4.64+0x78] ;  /* 0x0000782404107981 */ /* 0x000e24000c1e1100 */
[----:B0-----:R-:W-:-:S05]  /*107e0*/  PRMT R3, R16, 0x8880, RZ ;  /* 0x0000888010037816 */ /* 0x001fca00000000ff */
[----:B------:R-:W-:-:S07]  /*107f0*/  IMAD R2, R3, R18, RZ ;  /* 0x0000001203027224 */ /* 0x000fce00078e02ff */
.L_x_407:
[----:B------:R-:W-:Y:S05]  /*10800*/  BSYNC B1 ;  /* 0x0000000000017941 */ /* 0x000fea0003800000 */
.L_x_406:
[----:B0-----:R-:W-:Y:S01]  /*10810*/  @!P5 IMAD R3, R84, R17, R2 ;  /* 0x000000115403d224 */ /* 0x001fe200078e0202 */
[----:B------:R-:W-:Y:S04]  /*10820*/  BSSY B1, `(.L_x_408) ;  /* 0x0000006000017945 */ /* 0x000fe80003800000 */
[----:B------:R0:W-:Y:S01]  /*10830*/  @!P5 STG.E.U8 desc[UR36][R6.64+0x78], R3 ;  /* 0x000078030600d986 */ /* 0x0001e2000c101124 */
[----:B------:R-:W-:Y:S05]  /*10840*/  @P1 BRA `(.L_x_409) ;  /* 0x00000000000c1947 */ /* 0x000fea0003800000 */
[----:B------:R-:W0:Y:S02]  /*10850*/  LDG.E.U8 R16, desc[UR36][R4.64+0x79] ;  /* 0x0000792404107981 */ /* 0x000e24000c1e1100 */
[----:B0-----:R-:W-:-:S05]  /*10860*/  PRMT R3, R16, 0x8880, RZ ;  /* 0x0000888010037816 */ /* 0x001fca00000000ff */
[----:B------:R-:W-:-:S07]  /*10870*/  IMAD R2, R3, R18, RZ ;  /* 0x0000001203027224 */ /* 0x000fce00078e02ff */
.L_x_409:
[----:B------:R-:W-:Y:S05]  /*10880*/  BSYNC B1 ;  /* 0x0000000000017941 */ /* 0x000fea0003800000 */
.L_x_408:
        /* <DEDUP_REMOVED lines=11> */
.L_x_411:
[----:B------:R-:W-:Y:S05]  /*10940*/  BSYNC B1 ;  /* 0x0000000000017941 */ /* 0x000fea0003800000 */
.L_x_410:
[----:B0-----:R-:W-:Y:S01]  /*10950*/  @!P4 IMAD R3, R86, R17, R2 ;  /* 0x000000115603c224 */ /* 0x001fe200078e0202 */
[----:B------:R-:W-:Y:S04]  /*10960*/  BSSY B1, `(.L_x_412) ;  /* 0x0000006000017945 */ /* 0x000fe80003800000 */
[----:B------:R0:W-:Y:S01]  /*10970*/  @!P4 STG.E.U8 desc[UR36][R8.64+0x78], R3 ;  /* 0x000078030800c986 */ /* 0x0001e2000c101124 */
[----:B------:R-:W-:Y:S05]  /*10980*/  @P3 BRA `(.L_x_413) ;  /* 0x00000000000c3947 */ /* 0x000fea0003800000 */
[----:B------:R-:W0:Y:S02]  /*10990*/  LDG.E.U8 R16, desc[UR36][R152.64+0x79] ;  /* 0x0000792498107981 */ /* 0x000e24000c1e1100 */
[----:B0-----:R-:W-:-:S05]  /*109a0*/  PRMT R3, R16, 0x8880, RZ ;  /* 0x0000888010037816 */ /* 0x001fca00000000ff */
[----:B------:R-:W-:-:S07]  /*109b0*/  IMAD R2, R3, R18, RZ ;  /* 0x0000001203027224 */ /* 0x000fce00078e02ff */
.L_x_413:
[----:B------:R-:W-:Y:S05]  /*109c0*/  BSYNC B1 ;  /* 0x0000000000017941 */ /* 0x000fea0003800000 */
.L_x_412:
[----:B------:R-:W-:Y:S01]  /*109d0*/  @!P3 IMAD R87, R87, R17, R2 ;  /* 0x000000115757b224 */ /* 0x000fe200078e0202 */
[----:B------:R-:W-:Y:S04]  /*109e0*/  BSSY B1, `(.L_x_414) ;  /* 0x0000006000017945 */ /* 0x000fe80003800000 */
[----:B------:R0:W-:Y:S01]  /*109f0*/  @!P3 STG.E.U8 desc[UR36][R8.64+0x79], R87 ;  /* 0x000079570800b986 */ /* 0x0001e2000c101124 */
[----:B------:R-:W-:Y:S05]  /*10a00*/  @P5 BRA `(.L_x_415) ;  /* 0x00000000000c5947 */ /* 0x000fea0003800000 */
[----:B------:R-:W0:Y:S02]  /*10a10*/  LDG.E.U8 R16, desc[UR36][R4.64+0x80] ;  /* 0x0000802404107981 */ /* 0x000e24000c1e1100 */
[----:B0-----:R-:W-:-:S05]  /*10a20*/  PRMT R3, R16, 0x8880, RZ ;  /* 0x0000888010037816 */ /* 0x001fca00000000ff */
[----:B------:R-:W-:-:S07]  /*10a30*/  IMAD R2, R3, R18, RZ ;  /* 0x0000001203027224 */ /* 0x000fce00078e02ff */
.L_x_415:
[----:B------:R-:W-:Y:S05]  /*10a40*/  BSYNC B1 ;  /* 0x0000000000017941 */ /* 0x000fea0003800000 */
.L_x_414:
[----:B0-----:R-:W-:Y:S01]  /*10a50*/  @!P5 IMAD R3, R88, R17, R2 ;  /* 0x000000115803d224 */ /* 0x001fe200078e0202 */
[----:B------:R-:W-:Y:S04]  /*10a60*/  BSSY B1, `(.L_x_416) ;  /* 0x0000006000017945 */ /* 0x000fe80003800000 */
[----:B------:R0:W-:Y:S01]  /*10a70*/  @!P5 STG.E.U8 desc[UR36][R6.64+0x80], R3 ;  /* 0x000080030600d986 */ /* 0x0001e2000c101124 */
[----:B------:R-:W-:Y:S05]  /*10a80*/  @P1 BRA `(.L_x_417) ;  /* 0x00000000000c1947 */ /* 0x000fea0003800000 */
[----:B------:R-:W0:Y:S02]  /*10a90*/  LDG.E.U8 R16, desc[UR36][R4.64+0x81] ;  /* 0x0000812404107981 */ /* 0x000e24000c1e1100 */
[----:B0-----:R-:W-:-:S05]  /*10aa0*/  PRMT R3, R16, 0x8880, RZ ;  /* 0x0000888010037816 */ /* 0x001fca00000000ff */
[----:B------:R-:W-:-:S07]  /*10ab0*/  IMAD R2, R3, R18, RZ ;  /* 0x0000001203027224 */ /* 0x000fce00078e02ff */
.L_x_417:
[----:B------:R-:W-:Y:S05]  /*10ac0*/  BSYNC B1 ;  /* 0x0000000000017941 */ /* 0x000fea0003800000 */
.L_x_416:
        /* <DEDUP_REMOVED lines=11> */
.L_x_419:
[----:B------:R-:W-:Y:S05]  /*10b80*/  BSYNC B1 ;  /* 0x0000000000017941 */ /* 0x000fea0003800000 */
.L_x_418:
[----:B0-----:R-:W-:Y:S01]  /*10b90*/  @!P4 IMAD R3, R90, R17, R2 ;  /* 0x000000115a03c224 */ /* 0x001fe200078e0202 */
[----:B------:R-:W-:Y:S04]  /*10ba0*/  BSSY B1, `(.L_x_420) ;  /* 0x0000006000017945 */ /* 0x000fe80003800000 */
[----:B------:R0:W-:Y:S01]  /*10bb0*/  @!P4 STG.E.U8 desc[UR36][R8.64+0x80], R3 ;  /* 0x000080030800c986 */ /* 0x0001e2000c101124 */
[----:B------:R-:W-:Y:S05]  /*10bc0*/  @P3 BRA `(.L_x_421) ;  /* 0x00000000000c3947 */ /* 0x000fea0003800000 */
[----:B------:R-:W0:Y:S02]  /*10bd0*/  LDG.E.U8 R16, desc[UR36][R152.64+0x81] ;  /* 0x0000812498107981 */ /* 0x000e24000c1e1100 */
[----:B0-----:R-:W-:-:S05]  /*10be0*/  PRMT R3, R16, 0x8880, RZ ;  /* 0x0000888010037816 */ /* 0x001fca00000000ff */
[----:B------:R-:W-:-:S07]  /*10bf0*/  IMAD R2, R3, R18, RZ ;  /* 0x0000001203027224 */ /* 0x000fce00078e02ff */
.L_x_421:
[----:B------:R-:W-:Y:S05]  /*10c00*/  BSYNC B1 ;  /* 0x0000000000017941 */ /* 0x000fea0003800000 */
.L_x_420:
[----:B------:R-:W-:Y:S01]  /*10c10*/  @!P3 IMAD R91, R91, R17, R2 ;  /* 0x000000115b5bb224 */ /* 0x000fe200078e0202 */
[----:B------:R-:W-:Y:S04]  /*10c20*/  BSSY B1, `(.L_x_422) ;  /* 0x0000006000017945 */ /* 0x000fe80003800000 */
[----:B------:R0:W-:Y:S01]  /*10c30*/  @!P3 STG.E.U8 desc[UR36][R8.64+0x81], R91 ;  /* 0x0000815b0800b986 */ /* 0x0001e2000c101124 */
[----:B------:R-:W-:Y:S05]  /*10c40*/  @P5 BRA `(.L_x_423) ;  /* 0x00000000000c5947 */ /* 0x000fea0003800000 */
[----:B------:R-:W0:Y:S02]  /*10c50*/  LDG.E.U8 R16, desc[UR36][R4.64+0x88] ;  /* 0x0000882404107981 */ /* 0x000e24000c1e1100 */
[----:B0-----:R-:W-:-:S05]  /*10c60*/  PRMT R3, R16, 0x8880, RZ ;  /* 0x0000888010037816 */ /* 0x001fca00000000ff */
[----:B------:R-:W-:-:S07]  /*10c70*/  IMAD R2, R3, R18, RZ ;  /* 0x0000001203027224 */ /* 0x000fce00078e02ff */
.L_x_423:
[----:B------:R-:W-:Y:S05]  /*10c80*/  BSYNC B1 ;  /* 0x0000000000017941 */ /* 0x000fea0003800000 */
.L_x_422:
[----:B0-----:R-:W-:Y:S01]  /*10c90*/  @!P5 IMAD R3, R92, R17, R2 ;  /* 0x000000115c03d224 */ /* 0x001fe200078e0202 */
[----:B------:R-:W-:Y:S04]  /*10ca0*/  BSSY B1, `(.L_x_424) ;  /* 0x0000006000017945 */ /* 0x000fe80003800000 */
[----:B------:R0:W-:Y:S01]  /*10cb0*/  @!P5 STG.E.U8 desc[UR36][R6.64+0x88], R3 ;  /* 0x000088030600d986 */ /* 0x0001e2000c101124 */
[----:B------:R-:W-:Y:S05]  /*10cc0*/  @P1 BRA `(.L_x_425) ;  /* 0x00000000000c1947 */ /* 0x000fea0003800000 */
[----:B------:R-:W0:Y:S02]  /*10cd0*/  LDG.E.U8 R16, desc[UR36][R4.64+0x89] ;  /* 0x0000892404107981 */ /* 0x000e24000c1e1100 */
[----:B0-----:R-:W-:-:S05]  /*10ce0*/  PRMT R3, R16, 0x8880, RZ ;  /* 0x0000888010037816 */ /* 0x001fca00000000ff */
[----:B------:R-:W-:-:S07]  /*10cf0*/  IMAD R2, R3, R18, RZ ;  /* 0x0000001203027224 */ /* 0x000fce00078e02ff */
.L_x_425:
[----:B------:R-:W-:Y:S05]  /*10d00*/  BSYNC B1 ;  /* 0x0000000000017941 */ /* 0x000fea0003800000 */
.L_x_424:
        /* <DEDUP_REMOVED lines=11> */
.L_x_427:
[----:B------:R-:W-:Y:S05]  /*10dc0*/  BSYNC B1 ;  /* 0x0000000000017941 */ /* 0x000fea0003800000 */
.L_x_426:
[----:B0-----:R-:W-:Y:S01]  /*10dd0*/  @!P4 IMAD R3, R94, R17, R2 ;  /* 0x000000115e03c224 */ /* 0x001fe200078e0202 */
[----:B------:R-:W-:Y:S04]  /*10de0*/  BSSY B1, `(.L_x_428) ;  /* 0x0000006000017945 */ /* 0x000fe80003800000 */
[----:B------:R0:W-:Y:S01]  /*10df0*/  @!P4 STG.E.U8 desc[UR36][R8.64+0x88], R3 ;  /* 0x000088030800c986 */ /* 0x0001e2000c101124 */
[----:B------:R-:W-:Y:S05]  /*10e00*/  @P3 BRA `(.L_x_429) ;  /* 0x00000000000c3947 */ /* 0x000fea0003800000 */
[----:B------:R-:W0:Y:S02]  /*10e10*/  LDG.E.U8 R16, desc[UR36][R152.64+0x89] ;  /* 0x0000892498107981 */ /* 0x000e24000c1e1100 */
[----:B0-----:R-:W-:-:S05]  /*10e20*/  PRMT R3, R16, 0x8880, RZ ;  /* 0x0000888010037816 */ /* 0x001fca00000000ff */
[----:B------:R-:W-:-:S07]  /*10e30*/  IMAD R2, R3, R18, RZ ;  /* 0x0000001203027224 */ /* 0x000fce00078e02ff */
.L_x_429:
[----:B------:R-:W-:Y:S05]  /*10e40*/  BSYNC B1 ;  /* 0x0000000000017941 */ /* 0x000fea0003800000 */
.L_x_428:
[----:B------:R-:W-:Y:S01]  /*10e50*/  @!P3 IMAD R95, R95, R17, R2 ;  /* 0x000000115f5fb224 */ /* 0x000fe200078e0202 */
[----:B------:R-:W-:Y:S04]  /*10e60*/  BSSY B1, `(.L_x_430) ;  /* 0x0000006000017945 */ /* 0x000fe80003800000 */
[----:B------:R0:W-:Y:S01]  /*10e70*/  @!P3 STG.E.U8 desc[UR36][R8.64+0x89], R95 ;  /* 0x0000895f0800b986 */ /* 0x0001e2000c101124 */
[----:B------:R-:W-:Y:S05]  /*10e80*/  @P5 BRA `(.L_x_431) ;  /* 0x00000000000c5947 */ /* 0x000fea0003800000 */
[----:B------:R-:W0:Y:S02]  /*10e90*/  LDG.E.U8 R16, desc[UR36][R4.64+0x90] ;  /* 0x0000902404107981 */ /* 0x000e24000c1e1100 */
[----:B0-----:R-:W-:-:S05]  /*10ea0*/  PRMT R3, R16, 0x8880, RZ ;  /* 0x0000888010037816 */ /* 0x001fca00000000ff */
[----:B------:R-:W-:-:S07]  /*10eb0*/  IMAD R2, R3, R18, RZ ;  /* 0x0000001203027224 */ /* 0x000fce00078e02ff */
.L_x_431:
[----:B------:R-:W-:Y:S05]  /*10ec0*/  BSYNC B1 ;  /* 0x0000000000017941 */ /* 0x000fea0003800000 */
.L_x_430:
[----:B0-----:R-:W-:Y:S01]  /*10ed0*/  @!P5 IMAD R3, R96, R17, R2 ;  /* 0x000000116003d224 */ /* 0x001fe200078e0202 */
[----:B------:R-:W-:Y:S04]  /*10ee0*/  BSSY B1, `(.L_x_432) ;  /* 0x0000006000017945 */ /* 0x000fe80003800000 */
[----:B------:R0:W-:Y:S01]  /*10ef0*/  @!P5 STG.E.U8 desc[UR36][R6.64+0x90], R3 ;  /* 0x000090030600d986 */ /* 0x0001e2000c101124 */
[----:B------:R-:W-:Y:S05]  /*10f00*/  @P1 BRA `(.L_x_433) ;  /* 0x00000000000c1947 */ /* 0x000fea0003800000 */
[----:B------:R-:W0:Y:S02]  /*10f10*/  LDG.E.U8 R16, desc[UR36][R4.64+0x91] ;  /* 0x0000912404107981 */ /* 0x000e24000c1e1100 */
[----:B0-----:R-:W-:-:S05]  /*10f20*/  PRMT R3, R16, 0x8880, RZ ;  /* 0x0000888010037816 */ /* 0x001fca00000000ff */
[----:B------:R-:W-:-:S07]  /*10f30*/  IMAD R2, R3, R18, RZ ;  /* 0x0000001203027224 */ /* 0x000fce00078e02ff */
.L_x_433:
[----:B------:R-:W-:Y:S05]  /*10f40*/  BSYNC B1 ;  /* 0x0000000000017941 */ /* 0x000fea0003800000 */
.L_x_432:
        /* <DEDUP_REMOVED lines=11> */
.L_x_435:
[----:B------:R-:W-:Y:S05]  /*11000*/  BSYNC B1 ;  /* 0x0000000000017941 */ /* 0x000fea0003800000 */
.L_x_434:
[----:B0-----:R-:W-:Y:S01]  /*11010*/  @!P4 IMAD R3, R98, R17, R2 ;  /* 0x000000116203c224 */ /* 0x001fe200078e0202 */
[----:B------:R-:W-:Y:S04]  /*11020*/  BSSY B1, `(.L_x_436) ;  /* 0x0000006000017945 */ /* 0x000fe80003800000 */
[----:B------:R0:W-:Y:S01]  /*11030*/  @!P4 STG.E.U8 desc[UR36][R8.64+0x90], R3 ;  /* 0x000090030800c986 */ /* 0x0001e2000c101124 */
[----:B------:R-:W-:Y:S05]  /*11040*/  @P3 BRA `(.L_x_437) ;  /* 0x00000000000c3947 */ /* 0x000fea0003800000 */
[----:B------:R-:W0:Y:S02]  /*11050*/  LDG.E.U8 R16, desc[UR36][R152.64+0x91] ;  /* 0x0000912498107981 */ /* 0x000e24000c1e1100 */
[----:B0-----:R-:W-:-:S05]  /*11060*/  PRMT R3, R16, 0x8880, RZ ;  /* 0x0000888010037816 */ /* 0x001fca00000000ff */
[----:B------:R-:W-:-:S07]  /*11070*/  IMAD R2, R3, R18, RZ ;  /* 0x0000001203027224 */ /* 0x000fce00078e02ff */
.L_x_437:
[----:B------:R-:W-:Y:S05]  /*11080*/  BSYNC B1 ;  /* 0x0000000000017941 */ /* 0x000fea0003800000 */
.L_x_436:
[----:B------:R-:W-:Y:S01]  /*11090*/  @!P3 IMAD R99, R99, R17, R2 ;  /* 0x000000116363b224 */ /* 0x000fe200078e0202 */
[----:B------:R-:W-:Y:S04]  /*110a0*/  BSSY B1, `(.L_x_438) ;  /* 0x0000006000017945 */ /* 0x000fe80003800000 */
[----:B------:R0:W-:Y:S01]  /*110b0*/  @!P3 STG.E.U8 desc[UR36][R8.64+0x91], R99 ;  /* 0x000091630800b986 */ /* 0x0001e2000c101124 */
[----:B------:R-:W-:Y:S05]  /*110c0*/  @P5 BRA `(.L_x_439) ;  /* 0x00000000000c5947 */ /* 0x000fea0003800000 */
[----:B------:R-:W0:Y:S02]  /*110d0*/  LDG.E.U8 R16, desc[UR36][R4.64+0x98] ;  /* 0x0000982404107981 */ /* 0x000e24000c1e1100 */
[----:B0-----:R-:W-:-:S05]  /*110e0*/  PRMT R3, R16, 0x8880, RZ ;  /* 0x0000888010037816 */ /* 0x001fca00000000ff */
[----:B------:R-:W-:-:S07]  /*110f0*/  IMAD R2, R3, R18, RZ ;  /* 0x0000001203027224 */ /* 0x000fce00078e02ff */
.L_x_439:
[----:B------:R-:W-:Y:S05]  /*11100*/  BSYNC B1 ;  /* 0x0000000000017941 */ /* 0x000fea0003800000 */
.L_x_438:
[----:B0-----:R-:W-:Y:S01]  /*11110*/  @!P5 IMAD R3, R100, R17, R2 ;  /* 0x000000116403d224 */ /* 0x001fe200078e0202 */
[----:B------:R-:W-:Y:S04]  /*11120*/  BSSY B1, `(.L_x_440) ;  /* 0x0000006000017945 */ /* 0x000fe80003800000 */
[----:B------:R0:W-:Y:S01]  /*11130*/  @!P5 STG.E.U8 desc[UR36][R6.64+0x98], R3 ;  /* 0x000098030600d986 */ /* 0x0001e2000c101124 */
[----:B------:R-:W-:Y:S05]  /*11140*/  @P1 BRA `(.L_x_441) ;  /* 0x00000000000c1947 */ /* 0x000fea0003800000 */
[----:B------:R-:W0:Y:S02]  /*11150*/  LDG.E.U8 R16, desc[UR36][R4.64+0x99] ;  /* 0x0000992404107981 */ /* 0x000e24000c1e1100 */
[----:B0-----:R-:W-:-:S05]  /*11160*/  PRMT R3, R16, 0x8880, RZ ;  /* 0x0000888010037816 */ /* 0x001fca00000000ff */
[----:B------:R-:W-:-:S07]  /*11170*/  IMAD R2, R3, R18, RZ ;  /* 0x0000001203027224 */ /* 0x000fce00078e02ff */
.L_x_441:
[----:B------:R-:W-:Y:S05]  /*11180*/  BSYNC B1 ;  /* 0x0000000000017941 */ /* 0x000fea0003800000 */
.L_x_440:
        /* <DEDUP_REMOVED lines=11> */
.L_x_443:
[----:B------:R-:W-:Y:S05]  /*11240*/  BSYNC B1 ;  /* 0x0000000000017941 */ /* 0x000fea0003800000 */
.L_x_442:
[----:B0-----:R-:W-:Y:S01]  /*11250*/  @!P4 IMAD R3, R102, R17, R2 ;  /* 0x000000116603c224 */ /* 0x001fe200078e0202 */
[----:B------:R-:W-:Y:S04]  /*11260*/  BSSY B1, `(.L_x_444) ;  /* 0x0000006000017945 */ /* 0x000fe80003800000 */
[----:B------:R0:W-:Y:S01]  /*11270*/  @!P4 STG.E.U8 desc[UR36][R8.64+0x98], R3 ;  /* 0x000098030800c986 */ /* 0x0001e2000c101124 */
[----:B------:R-:W-:Y:S05]  /*11280*/  @P3 BRA `(.L_x_445) ;  /* 0x00000000000c3947 */ /* 0x000fea0003800000 */
[----:B------:R-:W0:Y:S02]  /*11290*/  LDG.E.U8 R16, desc[UR36][R152.64+0x99] ;  /* 0x0000992498107981 */ /* 0x000e24000c1e1100 */
[----:B0-----:R-:W-:-:S05]  /*112a0*/  PRMT R3, R16, 0x8880, RZ ;  /* 0x0000888010037816 */ /* 0x001fca00000000ff */
[----:B------:R-:W-:-:S07]  /*112b0*/  IMAD R2, R3, R18, RZ ;  /* 0x0000001203027224 */ /* 0x000fce00078e02ff */
.L_x_445:
[----:B------:R-:W-:Y:S05]  /*112c0*/  BSYNC B1 ;  /* 0x0000000000017941 */ /* 0x000fea0003800000 */
.L_x_444:
[----:B------:R-:W-:Y:S01]  /*112d0*/  @!P3 IMAD R103, R103, R17, R2 ;  /* 0x000000116767b224 */ /* 0x000fe200078e0202 */
[----:B------:R-:W-:Y:S04]  /*112e0*/  BSSY B1, `(.L_x_446) ;  /* 0x0000006000017945 */ /* 0x000fe80003800000 */
[----:B------:R0:W-:Y:S01]  /*112f0*/  @!P3 STG.E.U8 desc[UR36][R8.64+0x99], R103 ;  /* 0x000099670800b986 */ /* 0x0001e2000c101124 */
[----:B------:R-:W-:Y:S05]  /*11300*/  @P5 BRA `(.L_x_447) ;  /* 0x00000000000c5947 */ /* 0x000fea0003800000 */
[----:B------:R-:W0:Y:S02]  /*11310*/  LDG.E.U8 R16, desc[UR36][R4.64+0xa0] ;  /* 0x0000a02404107981 */ /* 0x000e24000c1e1100 */
[----:B0-----:R-:W-:-:S05]  /*11320*/  PRMT R3, R16, 0x8880, RZ ;  /* 0x0000888010037816 */ /* 0x001fca00000000ff */
[----:B------:R-:W-:-:S07]  /*11330*/  IMAD R2, R3, R18, RZ ;  /* 0x0000001203027224 */ /* 0x000fce00078e02ff */
.L_x_447:
[----:B------:R-:W-:Y:S05]  /*11340*/  BSYNC B1 ;  /* 0x0000000000017941 */ /* 0x000fea0003800000 */
.L_x_446:
[----:B0-----:R-:W-:Y:S01]  /*11350*/  @!P5 IMAD R3, R104, R17, R2 ;  /* 0x000000116803d224 */ /* 0x001fe200078e0202 */
[----:B------:R-:W-:Y:S04]  /*11360*/  BSSY B1, `(.L_x_448) ;  /* 0x0000006000017945 */ /* 0x000fe80003800000 */
[----:B------:R0:W-:Y:S01]  /*11370*/  @!P5 STG.E.U8 desc[UR36][R6.64+0xa0], R3 ;  /* 0x0000a0030600d986 */ /* 0x0001e2000c101124 */
[----:B------:R-:W-:Y:S05]  /*11380*/  @P1 BRA `(.L_x_449) ;  /* 0x00000000000c1947 */ /* 0x000fea0003800000 */
[----:B------:R-:W0:Y:S02]  /*11390*/  LDG.E.U8 R16, desc[UR36][R4.64+0xa1] ;  /* 0x0000a12404107981 */ /* 0x000e24000c1e1100 */
[----:B0-----:R-:W-:-:S05]  /*113a0*/  PRMT R3, R16, 0x8880, RZ ;  /* 0x0000888010037816 */ /* 0x001fca00000000ff */
[----:B------:R-:W-:-:S07]  /*113b0*/  IMAD R2, R3, R18, RZ ;  /* 0x0000001203027224 */ /* 0x000fce00078e02ff */
.L_x_449:
[----:B------:R-:W-:Y:S05]  /*113c0*/  BSYNC B1 ;  /* 0x0000000000017941 */ /* 0x000fea0003800000 */
.L_x_448:
        /* <DEDUP_REMOVED lines=11> */
.L_x_451:
[----:B------:R-:W-:Y:S05]  /*11480*/  BSYNC B1 ;  /* 0x0000000000017941 */ /* 0x000fea0003800000 */
.L_x_450:
[----:B0-----:R-:W-:Y:S01]  /*11490*/  @!P4 IMAD R3, R106, R17, R2 ;  /* 0x000000116a03c224 */ /* 0x001fe200078e0202 */
[----:B------:R-:W-:Y:S04]  /*114a0*/  BSSY B1, `(.L_x_452) ;  /* 0x0000006000017945 */ /* 0x000fe80003800000 */
[----:B------:R0:W-:Y:S01]  /*114b0*/  @!P4 STG.E.U8 desc[UR36][R8.64+0xa0], R3 ;  /* 0x0000a0030800c986 */ /* 0x0001e2000c101124 */
[----:B------:R-:W-:Y:S05]  /*114c0*/  @P3 BRA `(.L_x_453) ;  /* 0x00000000000c3947 */ /* 0x000fea0003800000 */
[----:B------:R-:W0:Y:S02]  /*114d0*/  LDG.E.U8 R16, desc[UR36][R152.64+0xa1] ;  /* 0x0000a12498107981 */ /* 0x000e24000c1e1100 */
[----:B0-----:R-:W-:-:S05]  /*114e0*/  PRMT R3, R16, 0x8880, RZ ;  /* 0x0000888010037816 */ /* 0x001fca00000000ff */
[----:B------:R-:W-:-:S07]  /*114f0*/  IMAD R2, R3, R18, RZ ;  /* 0x0000001203027224 */ /* 0x000fce00078e02ff */
.L_x_453:
[----:B------:R-:W-:Y:S05]  /*11500*/  BSYNC B1 ;  /* 0x0000000000017941 */ /* 0x000fea0003800000 */
.L_x_452:
[----:B------:R-:W-:Y:S01]  /*11510*/  @!P3 IMAD R107, R107, R17, R2 ;  /* 0x000000116b6bb224 */ /* 0x000fe200078e0202 */
[----:B------:R-:W-:Y:S04]  /*11520*/  BSSY B1, `(.L_x_454) ;  /* 0x0000006000017945 */ /* 0x000fe80003800000 */
[----:B------:R0:W-:Y:S01]  /*11530*/  @!P3 STG.E.U8 desc[UR36][R8.64+0xa1], R107 ;  /* 0x0000a16b0800b986 */ /* 0x0001e2000c101124 */
[----:B------:R-:W-:Y:S05]  /*11540*/  @P5 BRA `(.L_x_455) ;  /* 0x00000000000c5947 */ /* 0x000fea0003800000 */
[----:B------:R-:W0:Y:S02]  /*11550*/  LDG.E.U8 R16, desc[UR36][R4.64+0xa8] ;  /* 0x0000a82404107981 */ /* 0x000e24000c1e1100 */
[----:B0-----:R-:W-:-:S05]  /*11560*/  PRMT R3, R16, 0x8880, RZ ;  /* 0x0000888010037816 */ /* 0x001fca00000000ff */
[----:B------:R-:W-:-:S07]  /*11570*/  IMAD R2, R3, R18, RZ ;  /* 0x0000001203027224 */ /* 0x000fce00078e02ff */
.L_x_455:
[----:B------:R-:W-:Y:S05]  /*11580*/  BSYNC B1 ;  /* 0x0000000000017941 */ /* 0x000fea0003800000 */
.L_x_454:
[----:B0-----:R-:W-:Y:S01]  /*11590*/  @!P5 IMAD R3, R108, R17, R2 ;  /* 0x000000116c03d224 */ /* 0x001fe200078e0202 */
[----:B------:R-:W-:Y:S04]  /*115a0*/  BSSY B1, `(.L_x_456) ;  /* 0x0000006000017945 */ /* 0x000fe80003800000 */
[----:B------:R0:W-:Y:S01]  /*115b0*/  @!P5 STG.E.U8 desc[UR36][R6.64+0xa8], R3 ;  /* 0x0000a8030600d986 */ /* 0x0001e2000c101124 */
[----:B------:R-:W-:Y:S05]  /*115c0*/  @P1 BRA `(.L_x_457) ;  /* 0x00000000000c1947 */ /* 0x000fea0003800000 */
[----:B------:R-:W0:Y:S02]  /*115d0*/  LDG.E.U8 R16, desc[UR36][R4.64+0xa9] ;  /* 0x0000a92404107981 */ /* 0x000e24000c1e1100 */
[----:B0-----:R-:W-:-:S05]  /*115e0*/  PRMT R3, R16, 0x8880, RZ ;  /* 0x0000888010037816 */ /* 0x001fca00000000ff */
[----:B------:R-:W-:-:S07]  /*115f0*/  IMAD R2, R3, R18, RZ ;  /* 0x0000001203027224 */ /* 0x000fce00078e02ff */
.L_x_457:
[----:B------:R-:W-:Y:S05]  /*11600*/  BSYNC B1 ;  /* 0x0000000000017941 */ /* 0x000fea0003800000 */
.L_x_456:
        /* <DEDUP_REMOVED lines=11> */
.L_x_459:
[----:B------:R-:W-:Y:S05]  /*116c0*/  BSYNC B1 ;  /* 0x0000000000017941 */ /* 0x000fea0003800000 */
.L_x_458:
[----:B0-----:R-:W-:Y:S01]  /*116d0*/  @!P4 IMAD R3, R110, R17, R2 ;  /* 0x000000116e03c224 */ /* 0x001fe200078e0202 */
[----:B------:R-:W-:Y:S04]  /*116e0*/  BSSY B1, `(.L_x_460) ;  /* 0x0000006000017945 */ /* 0x000fe80003800000 */
[----:B------:R0:W-:Y:S01]  /*116f0*/  @!P4 STG.E.U8 desc[UR36][R8.64+0xa8], R3 ;  /* 0x0000a8030800c986 */ /* 0x0001e2000c101124 */
[----:B------:R-:W-:Y:S05]  /*11700*/  @P3 BRA `(.L_x_461) ;  /* 0x00000000000c3947 */ /* 0x000fea0003800000 */
[----:B------:R-:W0:Y:S02]  /*11710*/  LDG.E.U8 R16, desc[UR36][R152.64+0xa9] ;  /* 0x0000a92498107981 */ /* 0x000e24000c1e1100 */
[----:B0-----:R-:W-:-:S05]  /*11720*/  PRMT R3, R16, 0x8880, RZ ;  /* 0x0000888010037816 */ /* 0x001fca00000000ff */
[----:B------:R-:W-:-:S07]  /*11730*/  IMAD R2, R3, R18, RZ ;  /* 0x0000001203027224 */ /* 0x000fce00078e02ff */
.L_x_461:
[----:B------:R-:W-:Y:S05]  /*11740*/  BSYNC B1 ;  /* 0x0000000000017941 */ /* 0x000fea0003800000 */
.L_x_460:
[----:B------:R-:W-:Y:S01]  /*11750*/  @!P3 IMAD R111, R111, R17, R2 ;  /* 0x000000116f6fb224 */ /* 0x000fe200078e0202 */
[----:B------:R-:W-:Y:S04]  /*11760*/  BSSY B1, `(.L_x_462) ;  /* 0x0000006000017945 */ /* 0x000fe80003800000 */
[----:B------:R0:W-:Y:S01]  /*11770*/  @!P3 STG.E.U8 desc[UR36][R8.64+0xa9], R111 ;  /* 0x0000a96f0800b986 */ /* 0x0001e2000c101124 */
[----:B------:R-:W-:Y:S05]  /*11780*/  @P5 BRA `(.L_x_463) ;  /* 0x00000000000c5947 */ /* 0x000fea0003800000 */
[----:B------:R-:W0:Y:S02]  /*11790*/  LDG.E.U8 R16, desc[UR36][R4.64+0xb0] ;  /* 0x0000b02404107981 */ /* 0x000e24000c1e1100 */
[----:B0-----:R-:W-:-:S05]  /*117a0*/  PRMT R3, R16, 0x8880, RZ ;  /* 0x0000888010037816 */ /* 0x001fca00000000ff */
[----:B------:R-:W-:-:S07]  /*117b0*/  IMAD R2, R3, R18, RZ ;  /* 0x0000001203027224 */ /* 0x000fce00078e02ff */
.L_x_463:
[----:B------:R-:W-:Y:S05]  /*117c0*/  BSYNC B1 ;  /* 0x0000000000017941 */ /* 0x000fea0003800000 */
.L_x_462:
[----:B0-----:R-:W-:Y:S01]  /*117d0*/  @!P5 IMAD R3, R112, R17, R2 ;  /* 0x000000117003d224 */ /* 0x001fe200078e0202 */
[----:B------:R-:W-:Y:S04]  /*117e0*/  BSSY B1, `(.L_x_464) ;  /* 0x0000006000017945 */ /* 0x000fe80003800000 */
[----:B------:R0:W-:Y:S01]  /*117f0*/  @!P5 STG.E.U8 desc[UR36][R6.64+0xb0], R3 ;  /* 0x0000b0030600d986 */ /* 0x0001e2000c101124 */
[----:B------:R-:W-:Y:S05]  /*11800*/  @P1 BRA `(.L_x_465) ;  /* 0x00000000000c1947 */ /* 0x000fea0003800000 */
[----:B------:R-:W0:Y:S02]  /*11810*/  LDG.E.U8 R16, desc[UR36][R4.64+0xb1] ;  /* 0x0000b12404107981 */ /* 0x000e24000c1e1100 */
[----:B0-----:R-:W-:-:S05]  /*11820*/  PRMT R3, R16, 0x8880, RZ ;  /* 0x0000888010037816 */ /* 0x001fca00000000ff */
[----:B------:R-:W-:-:S07]  /*11830*/  IMAD R2, R3, R18, RZ ;  /* 0x0000001203027224 */ /* 0x000fce00078e02ff */
.L_x_465:
[----:B------:R-:W-:Y:S05]  /*11840*/  BSYNC B1 ;  /* 0x0000000000017941 */ /* 0x000fea0003800000 */
.L_x_464:
        /* <DEDUP_REMOVED lines=11> */
.L_x_467:
[----:B------:R-:W-:Y:S05]  /*11900*/  BSYNC B1 ;  /* 0x0000000000017941 */ /* 0x000fea0003800000 */
.L_x_466:
[----:B0-----:R-:W-:Y:S01]  /*11910*/  @!P4 IMAD R3, R114, R17, R2 ;  /* 0x000000117203c224 */ /* 0x001fe200078e0202 */
[----:B------:R-:W-:Y:S04]  /*11920*/  BSSY B1, `(.L_x_468) ;  /* 0x0000006000017945 */ /* 0x000fe80003800000 */
[----:B------:R0:W-:Y:S01]  /*11930*/  @!P4 STG.E.U8 desc[UR36][R8.64+0xb0], R3 ;  /* 0x0000b0030800c986 */ /* 0x0001e2000c101124 */
[----:B------:R-:W-:Y:S05]  /*11940*/  @P3 BRA `(.L_x_469) ;  /* 0x00000000000c3947 */ /* 0x000fea0003800000 */
[----:B------:R-:W0:Y:S02]  /*11950*/  LDG.E.U8 R16, desc[UR36][R152.64+0xb1] ;  /* 0x0000b12498107981 */ /* 0x000e24000c1e1100 */
[----:B0-----:R-:W-:-:S05]  /*11960*/  PRMT R3, R16, 0x8880, RZ ;  /* 0x0000888010037816 */ /* 0x001fca00000000ff */
[----:B------:R-:W-:-:S07]  /*11970*/  IMAD R2, R3, R18, RZ ;  /* 0x0000001203027224 */ /* 0x000fce00078e02ff */
.L_x_469:
[----:B------:R-:W-:Y:S05]  /*11980*/  BSYNC B1 ;  /* 0x0000000000017941 */ /* 0x000fea0003800000 */
.L_x_468:
[----:B------:R-:W-:Y:S01]  /*11990*/  @!P3 IMAD R115, R115, R17, R2 ;  /* 0x000000117373b224 */ /* 0x000fe200078e0202 */
[----:B------:R-:W-:Y:S04]  /*119a0*/  BSSY B1, `(.L_x_470) ;  /* 0x0000006000017945 */ /* 0x000fe80003800000 */
[----:B------:R0:W-:Y:S01]  /*119b0*/  @!P3 STG.E.U8 desc[UR36][R8.64+0xb1], R115 ;  /* 0x0000b1730800b986 */ /* 0x0001e2000c101124 */
[----:B------:R-:W-:Y:S05]  /*119c0*/  @P5 BRA `(.L_x_471) ;  /* 0x00000000000c5947 */ /* 0x000fea0003800000 */
[----:B------:R-:W0:Y:S02]  /*119d0*/  LDG.E.U8 R16, desc[UR36][R4.64+0xb8] ;  /* 0x0000b82404107981 */ /* 0x000e24000c1e1100 */
[----:B0-----:R-:W-:-:S05]  /*119e0*/  PRMT R3, R16, 0x8880, RZ ;  /* 0x0000888010037816 */ /* 0x001fca00000000ff */
[----:B------:R-:W-:-:S07]  /*119f0*/  IMAD R2, R3, R18, RZ ;  /* 0x0000001203027224 */ /* 0x000fce00078e02ff */
.L_x_471:
[----:B------:R-:W-:Y:S05]  /*11a00*/  BSYNC B1 ;  /* 0x0000000000017941 */ /* 0x000fea0003800000 */
.L_x_470:
[----:B0-----:R-:W-:Y:S01]  /*11a10*/  @!P5 IMAD R3, R116, R17, R2 ;  /* 0x000000117403d224 */ /* 0x001fe200078e0202 */
[----:B------:R-:W-:Y:S04]  /*11a20*/  BSSY B1, `(.L_x_472) ;  /* 0x0000006000017945 */ /* 0x000fe80003800000 */
[----:B------:R0:W-:Y:S01]  /*11a30*/  @!P5 STG.E.U8 desc[UR36][R6.64+0xb8], R3 ;  /* 0x0000b8030600d986 */ /* 0x0001e2000c101124 */
[----:B------:R-:W-:Y:S05]  /*11a40*/  @P1 BRA `(.L_x_473) ;  /* 0x00000000000c1947 */ /* 0x000fea0003800000 */
[----:B------:R-:W0:Y:S02]  /*11a50*/  LDG.E.U8 R16, desc[UR36][R4.64+0xb9] ;  /* 0x0000b92404107981 */ /* 0x000e24000c1e1100 */
[----:B0-----:R-:W-:-:S05]  /*11a60*/  PRMT R3, R16, 0x8880, RZ ;  /* 0x0000888010037816 */ /* 0x001fca00000000ff */
[----:B------:R-:W-:-:S07]  /*11a70*/  IMAD R2, R3, R18, RZ ;  /* 0x0000001203027224 */ /* 0x000fce00078e02ff */
.L_x_473:
[----:B------:R-:W-:Y:S05]  /*11a80*/  BSYNC B1 ;  /* 0x0000000000017941 */ /* 0x000fea0003800000 */
.L_x_472:
        /* <DEDUP_REMOVED lines=11> */
.L_x_475:
[----:B------:R-:W-:Y:S05]  /*11b40*/  BSYNC B1 ;  /* 0x0000000000017941 */ /* 0x000fea0003800000 */
.L_x_474:
[----:B0-----:R-:W-:Y:S01]  /*11b50*/  @!P4 IMAD R3, R118, R17, R2 ;  /* 0x000000117603c224 */ /* 0x001fe200078e0202 */
[----:B------:R-:W-:Y:S04]  /*11b60*/  BSSY B1, `(.L_x_476) ;  /* 0x0000006000017945 */ /* 0x000fe80003800000 */
[----:B------:R0:W-:Y:S01]  /*11b70*/  @!P4 STG.E.U8 desc[UR36][R8.64+0xb8], R3 ;  /* 0x0000b8030800c986 */ /* 0x0001e2000c101124 */
[----:B------:R-:W-:Y:S05]  /*11b80*/  @P3 BRA `(.L_x_477) ;  /* 0x00000000000c3947 */ /* 0x000fea0003800000 */
[----:B------:R-:W0:Y:S02]  /*11b90*/  LDG.E.U8 R16, desc[UR36][R152.64+0xb9] ;  /* 0x0000b92498107981 */ /* 0x000e24000c1e1100 */
[----:B0-----:R-:W-:-:S05]  /*11ba0*/  PRMT R3, R16, 0x8880, RZ ;  /* 0x0000888010037816 */ /* 0x001fca00000000ff */
[----:B------:R-:W-:-:S07]  /*11bb0*/  IMAD R2, R3, R18, RZ ;  /* 0x0000001203027224 */ /* 0x000fce00078e02ff */
.L_x_477:
[----:B------:R-:W-:Y:S05]  /*11bc0*/  BSYNC B1 ;  /* 0x0000000000017941 */ /* 0x000fea0003800000 */
.L_x_476:
[----:B------:R-:W-:Y:S01]  /*11bd0*/  @!P3 IMAD R119, R119, R17, R2 ;  /* 0x000000117777b224 */ /* 0x000fe200078e0202 */
[----:B------:R-:W-:Y:S04]  /*11be0*/  BSSY B1, `(.L_x_478) ;  /* 0x0000006000017945 */ /* 0x000fe80003800000 */
[----:B------:R0:W-:Y:S01]  /*11bf0*/  @!P3 STG.E.U8 desc[UR36][R8.64+0xb9], R119 ;  /* 0x0000b9770800b986 */ /* 0x0001e2000c101124 */
[----:B------:R-:W-:Y:S05]  /*11c00*/  @P5 BRA `(.L_x_479) ;  /* 0x00000000000c5947 */ /* 0x000fea0003800000 */
[----:B------:R-:W0:Y:S02]  /*11c10*/  LDG.E.U8 R16, desc[UR36][R4.64+0xc0] ;  /* 0x0000c02404107981 */ /* 0x000e24000c1e1100 */
[----:B0-----:R-:W-:-:S05]  /*11c20*/  PRMT R3, R16, 0x8880, RZ ;  /* 0x0000888010037816 */ /* 0x001fca00000000ff */
[----:B------:R-:W-:-:S07]  /*11c30*/  IMAD R2, R3, R18, RZ ;  /* 0x0000001203027224 */ /* 0x000fce00078e02ff */
.L_x_479:
[----:B------:R-:W-:Y:S05]  /*11c40*/  BSYNC B1 ;  /* 0x0000000000017941 */ /* 0x000fea0003800000 */
.L_x_478:
[----:B0-----:R-:W-:Y:S01]  /*11c50*/  @!P5 IMAD R3, R120, R17, R2 ;  /* 0x000000117803d224 */ /* 0x001fe200078e0202 */
[----:B------:R-:W-:Y:S04]  /*11c60*/  BSSY B1, `(.L_x_480) ;  /* 0x0000006000017945 */ /* 0x000fe80003800000 */
[----:B------:R0:W-:Y:S01]  /*11c70*/  @!P5 STG.E.U8 desc[UR36][R6.64+0xc0], R3 ;  /* 0x0000c0030600d986 */ /* 0x0001e2000c101124 */
[----:B------:R-:W-:Y:S05]  /*11c80*/  @P1 BRA `(.L_x_481) ;  /* 0x00000000000c1947 */ /* 0x000fea0003800000 */
[----:B------:R-:W0:Y:S02]  /*11c90*/  LDG.E.U8 R16, desc[UR36][R4.64+0xc1] ;  /* 0x0000c12404107981 */ /* 0x000e24000c1e1100 */
[----:B0-----:R-:W-:-:S05]  /*11ca0*/  PRMT R3, R16, 0x8880, RZ ;  /* 0x0000888010037816 */ /* 0x001fca00000000ff */
[----:B------:R-:W-:-:S07]  /*11cb0*/  IMAD R2, R3, R18, RZ ;  /* 0x0000001203027224 */ /* 0x000fce00078e02ff */
.L_x_481:
[----:B------:R-:W-:Y:S05]  /*11cc0*/  BSYNC B1 ;  /* 0x0000000000017941 */ /* 0x000fea0003800000 */
.L_x_480:
        /* <DEDUP_REMOVED lines=11> */
.L_x_483:
[----:B------:R-:W-:Y:S05]  /*11d80*/  BSYNC B1 ;  /* 0x0000000000017941 */ /* 0x000fea0003800000 */
.L_x_482:
[----:B0-----:R-:W-:Y:S01]  /*11d90*/  @!P4 IMAD R3, R122, R17, R2 ;  /* 0x000000117a03c224 */ /* 0x001fe200078e0202 */
[----:B------:R-:W-:Y:S04]  /*11da0*/  BSSY B1, `(.L_x_484) ;  /* 0x0000006000017945 */ /* 0x000fe80003800000 */
[----:B------:R0:W-:Y:S01]  /*11db0*/  @!P4 STG.E.U8 desc[UR36][R8.64+0xc0], R3 ;  /* 0x0000c0030800c986 */ /* 0x0001e2000c101124 */
[----:B------:R-:W-:Y:S05]  /*11dc0*/  @P3 BRA `(.L_x_485) ;  /* 0x00000000000c3947 */ /* 0x000fea0003800000 */
[----:B------:R-:W0:Y:S02]  /*11dd0*/  LDG.E.U8 R16, desc[UR36][R152.64+0xc1] ;  /* 0x0000c12498107981 */ /* 0x000e24000c1e1100 */
[----:B0-----:R-:W-:-:S05]  /*11de0*/  PRMT R3, R16, 0x8880, RZ ;  /* 0x0000888010037816 */ /* 0x001fca00000000ff */
[----:B------:R-:W-:-:S07]  /*11df0*/  IMAD R2, R3, R18, RZ ;  /* 0x0000001203027224 */ /* 0x000fce00078e02ff */
.L_x_485:
[----:B------:R-:W-:Y:S05]  /*11e00*/  BSYNC B1 ;  /* 0x0000000000017941 */ /* 0x000fea0003800000 */
.L_x_484:
[----:B------:R-:W-:Y:S01]  /*11e10*/  @!P3 IMAD R123, R123, R17, R2 ;  /* 0x000000117b7bb224 */ /* 0x000fe200078e0202 */
[----:B------:R-:W-:Y:S04]  /*11e20*/  BSSY B1, `(.L_x_486) ;  /* 0x0000006000017945 */ /* 0x000fe80003800000 */
[----:B------:R0:W-:Y:S01]  /*11e30*/  @!P3 STG.E.U8 desc[UR36][R8.64+0xc1], R123 ;  /* 0x0000c17b0800b986 */ /* 0x0001e2000c101124 */
[----:B------:R-:W-:Y:S05]  /*11e40*/  @P5 BRA `(.L_x_487) ;  /* 0x00000000000c5947 */ /* 0x000fea0003800000 */
[----:B------:R-:W0:Y:S02]  /*11e50*/  LDG.E.U8 R16, desc[UR36][R4.64+0xc8] ;  /* 0x0000c82404107981 */ /* 0x000e24000c1e1100 */
[----:B0-----:R-:W-:-:S05]  /*11e60*/  PRMT R3, R16, 0x8880, RZ ;  /* 0x0000888010037816 */ /* 0x001fca00000000ff */
[----:B------:R-:W-:-:S07]  /*11e70*/  IMAD R2, R3, R18, RZ ;  /* 0x0000001203027224 */ /* 0x000fce00078e02ff */
.L_x_487:
[----:B------:R-:W-:Y:S05]  /*11e80*/  BSYNC B1 ;  /* 0x0000000000017941 */ /* 0x000fea0003800000 */
.L_x_486:
[----:B0-----:R-:W-:Y:S01]  /*11e90*/  @!P5 IMAD R3, R124, R17, R2 ;  /* 0x000000117c03d224 */ /* 0x001fe200078e0202 */
[----:B------:R-:W-:Y:S04]  /*11ea0*/  BSSY B1, `(.L_x_488) ;  /* 0x0000006000017945 */ /* 0x000fe80003800000 */
[----:B------:R0:W-:Y:S01]  /*11eb0*/  @!P5 STG.E.U8 desc[UR36][R6.64+0xc8], R3 ;  /* 0x0000c8030600d986 */ /* 0x0001e2000c101124 */
[----:B------:R-:W-:Y:S05]  /*11ec0*/  @P1 BRA `(.L_x_489) ;  /* 0x00000000000c1947 */ /* 0x000fea0003800000 */
[----:B------:R-:W0:Y:S02]  /*11ed0*/  LDG.E.U8 R16, desc[UR36][R4.64+0xc9] ;  /* 0x0000c92404107981 */ /* 0x000e24000c1e1100 */
[----:B0-----:R-:W-:-:S05]  /*11ee0*/  PRMT R3, R16, 0x8880, RZ ;  /* 0x0000888010037816 */ /* 0x001fca00000000ff */
[----:B------:R-:W-:-:S07]  /*11ef0*/  IMAD R2, R3, R18, RZ ;  /* 0x0000001203027224 */ /* 0x000fce00078e02ff */
.L_x_489:
[----:B------:R-:W-:Y:S05]  /*11f00*/  BSYNC B1 ;  /* 0x0000000000017941 */ /* 0x000fea0003800000 */
.L_x_488:
        /* <DEDUP_REMOVED lines=11> */
.L_x_491:
[----:B------:R-:W-:Y:S05]  /*11fc0*/  BSYNC B1 ;  /* 0x0000000000017941 */ /* 0x000fea0003800000 */
.L_x_490:
[----:B0-----:R-:W-:Y:S01]  /*11fd0*/  @!P4 IMAD R3, R126, R17, R2 ;  /* 0x000000117e03c224 */ /* 0x001fe200078e0202 */
[----:B------:R-:W-:Y:S04]  /*11fe0*/  BSSY B1, `(.L_x_492) ;  /* 0x0000006000017945 */ /* 0x000fe80003800000 */
[----:B------:R0:W-:Y:S01]  /*11ff0*/  @!P4 STG.E.U8 desc[UR36][R8.64+0xc8], R3 ;  /* 0x0000c8030800c986 */ /* 0x0001e2000c101124 */
[----:B------:R-:W-:Y:S05]  /*12000*/  @P3 BRA `(.L_x_493) ;  /* 0x00000000000c3947 */ /* 0x000fea0003800000 */
[----:B------:R-:W0:Y:S02]  /*12010*/  LDG.E.U8 R16, desc[UR36][R152.64+0xc9] ;  /* 0x0000c92498107981 */ /* 0x000e24000c1e1100 */
[----:B0-----:R-:W-:-:S05]  /*12020*/  PRMT R3, R16, 0x8880, RZ ;  /* 0x0000888010037816 */ /* 0x001fca00000000ff */
[----:B------:R-:W-:-:S07]  /*12030*/  IMAD R2, R3, R18, RZ ;  /* 0x0000001203027224 */ /* 0x000fce00078e02ff */
.L_x_493:
[----:B------:R-:W-:Y:S05]  /*12040*/  BSYNC B1 ;  /* 0x0000000000017941 */ /* 0x000fea0003800000 */
.L_x_492:
[----:B------:R-:W-:Y:S01]  /*12050*/  @!P3 IMAD R127, R127, R17, R2 ;  /* 0x000000117f7fb224 */ /* 0x000fe200078e0202 */
[----:B------:R-:W-:Y:S04]  /*12060*/  BSSY B1, `(.L_x_494) ;  /* 0x0000006000017945 */ /* 0x000fe80003800000 */
[----:B------:R0:W-:Y:S01]  /*12070*/  @!P3 STG.E.U8 desc[UR36][R8.64+0xc9], R127 ;  /* 0x0000c97f0800b986 */ /* 0x0001e2000c101124 */
[----:B------:R-:W-:Y:S05]  /*12080*/  @P5 BRA `(.L_x_495) ;  /* 0x00000000000c5947 */ /* 0x000fea0003800000 */
[----:B------:R-:W0:Y:S02]  /*12090*/  LDG.E.U8 R16, desc[UR36][R4.64+0xd0] ;  /* 0x0000d02404107981 */ /* 0x000e24000c1e1100 */
[----:B0-----:R-:W-:-:S05]  /*120a0*/  PRMT R3, R16, 0x8880, RZ ;  /* 0x0000888010037816 */ /* 0x001fca00000000ff */
[----:B------:R-:W-:-:S07]  /*120b0*/  IMAD R2, R3, R18, RZ ;  /* 0x0000001203027224 */ /* 0x000fce00078e02ff */
.L_x_495:
[----:B------:R-:W-:Y:S05]  /*120c0*/  BSYNC B1 ;  /* 0x0000000000017941 */ /* 0x000fea0003800000 */
.L_x_494:
[----:B0-----:R-:W-:Y:S01]  /*120d0*/  @!P5 IMAD R3, R128, R17, R2 ;  /* 0x000000118003d224 */ /* 0x001fe200078e0202 */
[----:B------:R-:W-:Y:S04]  /*120e0*/  BSSY B1, `(.L_x_496) ;  /* 0x0000006000017945 */ /* 0x000fe80003800000 */
[----:B------:R0:W-:Y:S01]  /*120f0*/  @!P5 STG.E.U8 desc[UR36][R6.64+0xd0], R3 ;  /* 0x0000d0030600d986 */ /* 0x0001e2000c101124 */
[----:B------:R-:W-:Y:S05]  /*12100*/  @P1 BRA `(.L_x_497) ;  /* 0x00000000000c1947 */ /* 0x000fea0003800000 */
[----:B------:R-:W0:Y:S02]  /*12110*/  LDG.E.U8 R16, desc[UR36][R4.64+0xd1] ;  /* 0x0000d12404107981 */ /* 0x000e24000c1e1100 */
[----:B0-----:R-:W-:-:S05]  /*12120*/  PRMT R3, R16, 0x8880, RZ ;  /* 0x0000888010037816 */ /* 0x001fca00000000ff */
[----:B------:R-:W-:-:S07]  /*12130*/  IMAD R2, R3, R18, RZ ;  /* 0x0000001203027224 */ /* 0x000fce00078e02ff */
.L_x_497:
[----:B------:R-:W-:Y:S05]  /*12140*/  BSYNC B1 ;  /* 0x0000000000017941 */ /* 0x000fea0003800000 */
.L_x_496:
        /* <DEDUP_REMOVED lines=11> */
.L_x_499:
[----:B------:R-:W-:Y:S05]  /*12200*/  BSYNC B1 ;  /* 0x0000000000017941 */ /* 0x000fea0003800000 */
.L_x_498:
[----:B0-----:R-:W-:Y:S01]  /*12210*/  @!P4 IMAD R3, R130, R17, R2 ;  /* 0x000000118203c224 */ /* 0x001fe200078e0202 */
[----:B------:R-:W-:Y:S04]  /*12220*/  BSSY B1, `(.L_x_500) ;  /* 0x0000006000017945 */ /* 0x000fe80003800000 */
[----:B------:R0:W-:Y:S01]  /*12230*/  @!P4 STG.E.U8 desc[UR36][R8.64+0xd0], R3 ;  /* 0x0000d0030800c986 */ /* 0x0001e2000c101124 */
[----:B------:R-:W-:Y:S05]  /*12240*/  @P3 BRA `(.L_x_501) ;  /* 0x00000000000c3947 */ /* 0x000fea0003800000 */
[----:B------:R-:W0:Y:S02]  /*12250*/  LDG.E.U8 R16, desc[UR36][R152.64+0xd1] ;  /* 0x0000d12498107981 */ /* 0x000e24000c1e1100 */
[----:B0-----:R-:W-:-:S05]  /*12260*/  PRMT R3, R16, 0x8880, RZ ;  /* 0x0000888010037816 */ /* 0x001fca00000000ff */
[----:B------:R-:W-:-:S07]  /*12270*/  IMAD R2, R3, R18, RZ ;  /* 0x0000001203027224 */ /* 0x000fce00078e02ff */
.L_x_501:
[----:B------:R-:W-:Y:S05]  /*12280*/  BSYNC B1 ;  /* 0x0000000000017941 */ /* 0x000fea0003800000 */
.L_x_500:
[----:B------:R-:W-:Y:S01]  /*12290*/  @!P3 IMAD R131, R131, R17, R2 ;  /* 0x000000118383b224 */ /* 0x000fe200078e0202 */
[----:B------:R-:W-:Y:S04]  /*122a0*/  BSSY B1, `(.L_x_502) ;  /* 0x0000006000017945 */ /* 0x000fe80003800000 */
[----:B------:R0:W-:Y:S01]  /*122b0*/  @!P3 STG.E.U8 desc[UR36][R8.64+0xd1], R131 ;  /* 0x0000d1830800b986 */ /* 0x0001e2000c101124 */
[----:B------:R-:W-:Y:S05]  /*122c0*/  @P5 BRA `(.L_x_503) ;  /* 0x00000000000c5947 */ /* 0x000fea0003800000 */
[----:B------:R-:W0:Y:S02]  /*122d0*/  LDG.E.U8 R16, desc[UR36][R4.64+0xd8] ;  /* 0x0000d82404107981 */ /* 0x000e24000c1e1100 */
[----:B0-----:R-:W-:-:S05]  /*122e0*/  PRMT R3, R16, 0x8880, RZ ;  /* 0x0000888010037816 */ /* 0x001fca00000000ff */
[----:B------:R-:W-:-:S07]  /*122f0*/  IMAD R2, R3, R18, RZ ;  /* 0x0000001203027224 */ /* 0x000fce00078e02ff */
.L_x_503:
[----:B------:R-:W-:Y:S05]  /*12300*/  BSYNC B1 ;  /* 0x0000000000017941 */ /* 0x000fea0003800000 */
.L_x_502:
[----:B0-----:R-:W-:Y:S01]  /*12310*/  @!P5 IMAD R3, R132, R17, R2 ;  /* 0x000000118403d224 */ /* 0x001fe200078e0202 */
[----:B------:R-:W-:Y:S04]  /*12320*/  BSSY B1, `(.L_x_504) ;  /* 0x0000006000017945 */ /* 0x000fe80003800000 */
[----:B------:R0:W-:Y:S01]  /*12330*/  @!P5 STG.E.U8 desc[UR36][R6.64+0xd8], R3 ;  /* 0x0000d8030600d986 */ /* 0x0001e2000c101124 */
[----:B------:R-:W-:Y:S05]  /*12340*/  @P1 BRA `(.L_x_505) ;  /* 0x00000000000c1947 */ /* 0x000fea0003800000 */
[----:B------:R-:W0:Y:S02]  /*12350*/  LDG.E.U8 R16, desc[UR36][R4.64+0xd9] ;  /* 0x0000d92404107981 */ /* 0x000e24000c1e1100 */
[----:B0-----:R-:W-:-:S05]  /*12360*/  PRMT R3, R16, 0x8880, RZ ;  /* 0x0000888010037816 */ /* 0x001fca00000000ff */
[----:B------:R-:W-:-:S07]  /*12370*/  IMAD R2, R3, R18, RZ ;  /* 0x0000001203027224 */ /* 0x000fce00078e02ff */
.L_x_505:
[----:B------:R-:W-:Y:S05]  /*12380*/  BSYNC B1 ;  /* 0x0000000000017941 */ /* 0x000fea0003800000 */
.L_x_504:
        /* <DEDUP_REMOVED lines=11> */
.L_x_507:
[----:B------:R-:W-:Y:S05]  /*12440*/  BSYNC B1 ;  /* 0x0000000000017941 */ /* 0x000fea0003800000 */
.L_x_506:
[----:B0-----:R-:W-:Y:S01]  /*12450*/  @!P4 IMAD R3, R134, R17, R2 ;  /* 0x000000118603c224 */ /* 0x001fe200078e0202 */
[----:B------:R-:W-:Y:S04]  /*12460*/  BSSY B1, `(.L_x_508) ;  /* 0x0000006000017945 */ /* 0x000fe80003800000 */
[----:B------:R0:W-:Y:S01]  /*12470*/  @!P4 STG.E.U8 desc[UR36][R8.64+0xd8], R3 ;  /* 0x0000d8030800c986 */ /* 0x0001e2000c101124 */
[----:B------:R-:W-:Y:S05]  /*12480*/  @P3 BRA `(.L_x_509) ;  /* 0x00000000000c3947 */ /* 0x000fea0003800000 */
[----:B------:R-:W0:Y:S02]  /*12490*/  LDG.E.U8 R16, desc[UR36][R152.64+0xd9] ;  /* 0x0000d92498107981 */ /* 0x000e24000c1e1100 */
[----:B0-----:R-:W-:-:S05]  /*124a0*/  PRMT R3, R16, 0x8880, RZ ;  /* 0x0000888010037816 */ /* 0x001fca00000000ff */
[----:B------:R-:W-:-:S07]  /*124b0*/  IMAD R2, R3, R18, RZ ;  /* 0x0000001203027224 */ /* 0x000fce00078e02ff */
.L_x_509:
[----:B------:R-:W-:Y:S05]  /*124c0*/  BSYNC B1 ;  /* 0x0000000000017941 */ /* 0x000fea0003800000 */
.L_x_508:
[----:B------:R-:W-:Y:S01]  /*124d0*/  @!P3 IMAD R135, R135, R17, R2 ;  /* 0x000000118787b224 */ /* 0x000fe200078e0202 */
[----:B------:R-:W-:Y:S04]  /*124e0*/  BSSY B1, `(.L_x_510) ;  /* 0x0000006000017945 */ /* 0x000fe80003800000 */
[----:B------:R0:W-:Y:S01]  /*124f0*/  @!P3 STG.E.U8 desc[UR36][R8.64+0xd9], R135 ;  /* 0x0000d9870800b986 */ /* 0x0001e2000c101124 */
[----:B------:R-:W-:Y:S05]  /*12500*/  @P5 BRA `(.L_x_511) ;  /* 0x00000000000c5947 */ /* 0x000fea0003800000 */
[----:B------:R-:W0:Y:S02]  /*12510*/  LDG.E.U8 R16, desc[UR36][R4.64+0xe0] ;  /* 0x0000e02404107981 */ /* 0x000e24000c1e1100 */
[----:B0-----:R-:W-:-:S05]  /*12520*/  PRMT R3, R16, 0x8880, RZ ;  /* 0x0000888010037816 */ /* 0x001fca00000000ff */
[----:B------:R-:W-:-:S07]  /*12530*/  IMAD R2, R3, R18, RZ ;  /* 0x0000001203027224 */ /* 0x000fce00078e02ff */
.L_x_511:
[----:B------:R-:W-:Y:S05]  /*12540*/  BSYNC B1 ;  /* 0x0000000000017941 */ /* 0x000fea0003800000 */
.L_x_510:
[----:B0-----:R-:W-:Y:S01]  /*12550*/  @!P5 IMAD R3, R136, R17, R2 ;  /* 0x000000118803d224 */ /* 0x001fe200078e0202 */
[----:B------:R-:W-:Y:S04]  /*12560*/  BSSY B1, `(.L_x_512) ;  /* 0x0000006000017945 */ /* 0x000fe80003800000 */
[----:B------:R0:W-:Y:S01]  /*12570*/  @!P5 STG.E.U8 desc[UR36][R6.64+0xe0], R3 ;  /* 0x0000e0030600d986 */ /* 0x0001e2000c101124 */
[----:B------:R-:W-:Y:S05]  /*12580*/  @P1 BRA `(.L_x_513) ;  /* 0x00000000000c1947 */ /* 0x000fea0003800000 */
[----:B------:R-:W0:Y:S02]  /*12590*/  LDG.E.U8 R16, desc[UR36][R4.64+0xe1] ;  /* 0x0000e12404107981 */ /* 0x000e24000c1e1100 */
[----:B0-----:R-:W-:-:S05]  /*125a0*/  PRMT R3, R16, 0x8880, RZ ;  /* 0x0000888010037816 */ /* 0x001fca00000000ff */
[----:B------:R-:W-:-:S07]  /*125b0*/  IMAD R2, R3, R18, RZ ;  /* 0x0000001203027224 */ /* 0x000fce00078e02ff */
.L_x_513:
[----:B------:R-:W-:Y:S05]  /*125c0*/  BSYNC B1 ;  /* 0x0000000000017941 */ /* 0x000fea0003800000 */
.L_x_512:
        /* <DEDUP_REMOVED lines=11> */
.L_x_515:
[----:B------:R-:W-:Y:S05]  /*12680*/  BSYNC B1 ;  /* 0x0000000000017941 */ /* 0x000fea0003800000 */
.L_x_514:
[----:B0-----:R-:W-:Y:S01]  /*12690*/  @!P4 IMAD R3, R138, R17, R2 ;  /* 0x000000118a03c224 */ /* 0x001fe200078e0202 */
[----:B------:R-:W-:Y:S04]  /*126a0*/  BSSY B1, `(.L_x_516) ;  /* 0x0000006000017945 */ /* 0x000fe80003800000 */
[----:B------:R0:W-:Y:S01]  /*126b0*/  @!P4 STG.E.U8 desc[UR36][R8.64+0xe0], R3 ;  /* 0x0000e0030800c986 */ /* 0x0001e2000c101124 */
[----:B------:R-:W-:Y:S05]  /*126c0*/  @P3 BRA `(.L_x_517) ;  /* 0x00000000000c3947 */ /* 0x000fea0003800000 */
[----:B------:R-:W0:Y:S02]  /*126d0*/  LDG.E.U8 R16, desc[UR36][R152.64+0xe1] ;  /* 0x0000e12498107981 */ /* 0x000e24000c1e1100 */
[----:B0-----:R-:W-:-:S05]  /*126e0*/  PRMT R3, R16, 0x8880, RZ ;  /* 0x0000888010037816 */ /* 0x001fca00000000ff */
[----:B------:R-:W-:-:S07]  /*126f0*/  IMAD R2, R3, R18, RZ ;  /* 0x0000001203027224 */ /* 0x000fce00078e02ff */
.L_x_517:
[----:B------:R-:W-:Y:S05]  /*12700*/  BSYNC B1 ;  /* 0x0000000000017941 */ /* 0x000fea0003800000 */
.L_x_516:
[----:B------:R-:W-:Y:S01]  /*12710*/  @!P3 IMAD R139, R139, R17, R2 ;  /* 0x000000118b8bb224 */ /* 0x000fe200078e0202 */
[----:B------:R-:W-:Y:S04]  /*12720*/  BSSY B1, `(.L_x_518) ;  /* 0x0000006000017945 */ /* 0x000fe80003800000 */
[----:B------:R0:W-:Y:S01]  /*12730*/  @!P3 STG.E.U8 desc[UR36][R8.64+0xe1], R139 ;  /* 0x0000e18b0800b986 */ /* 0x0001e2000c101124 */
[----:B------:R-:W-:Y:S05]  /*12740*/  @P5 BRA `(.L_x_519) ;  /* 0x00000000000c5947 */ /* 0x000fea0003800000 */
[----:B------:R-:W0:Y:S02]  /*12750*/  LDG.E.U8 R16, desc[UR36][R4.64+0xe8] ;  /* 0x0000e82404107981 */ /* 0x000e24000c1e1100 */
[----:B0-----:R-:W-:-:S05]  /*12760*/  PRMT R3, R16, 0x8880, RZ ;  /* 0x0000888010037816 */ /* 0x001fca00000000ff */
[----:B------:R-:W-:-:S07]  /*12770*/  IMAD R2, R3, R18, RZ ;  /* 0x0000001203027224 */ /* 0x000fce00078e02ff */
.L_x_519:
[----:B------:R-:W-:Y:S05]  /*12780*/  BSYNC B1 ;  /* 0x0000000000017941 */ /* 0x000fea0003800000 */
.L_x_518:
[----:B0-----:R-:W-:Y:S01]  /*12790*/  @!P5 IMAD R3, R140, R17, R2 ;  /* 0x000000118c03d224 */ /* 0x001fe200078e0202 */
[----:B------:R-:W-:Y:S04]  /*127a0*/  BSSY B1, `(.L_x_520) ;  /* 0x0000006000017945 */ /* 0x000fe80003800000 */
[----:B------:R0:W-:Y:S01]  /*127b0*/  @!P5 STG.E.U8 desc[UR36][R6.64+0xe8], R3 ;  /* 0x0000e8030600d986 */ /* 0x0001e2000c101124 */
[----:B------:R-:W-:Y:S05]  /*127c0*/  @P1 BRA `(.L_x_521) ;  /* 0x00000000000c1947 */ /* 0x000fea0003800000 */
[----:B------:R-:W0:Y:S02]  /*127d0*/  LDG.E.U8 R16, desc[UR36][R4.64+0xe9] ;  /* 0x0000e92404107981 */ /* 0x000e24000c1e1100 */
[----:B0-----:R-:W-:-:S05]  /*127e0*/  PRMT R3, R16, 0x8880, RZ ;  /* 0x0000888010037816 */ /* 0x001fca00000000ff */
[----:B------:R-:W-:-:S07]  /*127f0*/  IMAD R2, R3, R18, RZ ;  /* 0x0000001203027224 */ /* 0x000fce00078e02ff */
.L_x_521:
[----:B------:R-:W-:Y:S05]  /*12800*/  BSYNC B1 ;  /* 0x0000000000017941 */ /* 0x000fea0003800000 */
.L_x_520:
        /* <DEDUP_REMOVED lines=11> */
.L_x_523:
[----:B------:R-:W-:Y:S05]  /*128c0*/  BSYNC B1 ;  /* 0x0000000000017941 */ /* 0x000fea0003800000 */
.L_x_522:
[----:B0-----:R-:W-:Y:S01]  /*128d0*/  @!P4 IMAD R3, R142, R17, R2 ;  /* 0x000000118e03c224 */ /* 0x001fe200078e0202 */
[----:B------:R-:W-:Y:S04]  /*128e0*/  BSSY B1, `(.L_x_524) ;  /* 0x0000006000017945 */ /* 0x000fe80003800000 */
[----:B------:R0:W-:Y:S01]  /*128f0*/  @!P4 STG.E.U8 desc[UR36][R8.64+0xe8], R3 ;  /* 0x0000e8030800c986 */ /* 0x0001e2000c101124 */
[----:B------:R-:W-:Y:S05]  /*12900*/  @P3 BRA `(.L_x_525) ;  /* 0x00000000000c3947 */ /* 0x000fea0003800000 */
[----:B------:R-:W0:Y:S02]  /*12910*/  LDG.E.U8 R16, desc[UR36][R152.64+0xe9] ;  /* 0x0000e92498107981 */ /* 0x000e24000c1e1100 */
[----:B0-----:R-:W-:-:S05]  /*12920*/  PRMT R3, R16, 0x8880, RZ ;  /* 0x0000888010037816 */ /* 0x001fca00000000ff */
[----:B------:R-:W-:-:S07]  /*12930*/  IMAD R2, R3, R18, RZ ;  /* 0x0000001203027224 */ /* 0x000fce00078e02ff */
.L_x_525:
[----:B------:R-:W-:Y:S05]  /*12940*/  BSYNC B1 ;  /* 0x0000000000017941 */ /* 0x000fea0003800000 */
.L_x_524:
[----:B------:R-:W-:Y:S01]  /*12950*/  @!P3 IMAD R143, R143, R17, R2 ;  /* 0x000000118f8fb224 */ /* 0x000fe200078e0202 */
[----:B------:R-:W-:Y:S04]  /*12960*/  BSSY B1, `(.L_x_526) ;  /* 0x0000006000017945 */ /* 0x000fe80003800000 */
[----:B------:R0:W-:Y:S01]  /*12970*/  @!P3 STG.E.U8 desc[UR36][R8.64+0xe9], R143 ;  /* 0x0000e98f0800b986 */ /* 0x0001e2000c101124 */
[----:B------:R-:W-:Y:S05]  /*12980*/  @P5 BRA `(.L_x_527) ;  /* 0x00000000000c5947 */ /* 0x000fea0003800000 */
[----:B------:R-:W0:Y:S02]  /*12990*/  LDG.E.U8 R16, desc[UR36][R4.64+0xf0] ;  /* 0x0000f02404107981 */ /* 0x000e24000c1e1100 */
[----:B0-----:R-:W-:-:S05]  /*129a0*/  PRMT R3, R16, 0x8880, RZ ;  /* 0x0000888010037816 */ /* 0x001fca00000000ff */
[----:B------:R-:W-:-:S07]  /*129b0*/  IMAD R2, R3, R18, RZ ;  /* 0x0000001203027224 */ /* 0x000fce00078e02ff */
.L_x_527:
[----:B------:R-:W-:Y:S05]  /*129c0*/  BSYNC B1 ;  /* 0x0000000000017941 */ /* 0x000fea0003800000 */
.L_x_526:
[----:B0-----:R-:W-:Y:S01]  /*129d0*/  @!P5 IMAD R3, R144, R17, R2 ;  /* 0x000000119003d224 */ /* 0x001fe200078e0202 */
[----:B------:R-:W-:Y:S04]  /*129e0*/  BSSY B1, `(.L_x_528) ;  /* 0x0000006000017945 */ /* 0x000fe80003800000 */
[----:B------:R0:W-:Y:S01]  /*129f0*/  @!P5 STG.E.U8 desc[UR36][R6.64+0xf0], R3 ;  /* 0x0000f0030600d986 */ /* 0x0001e2000c101124 */
[----:B------:R-:W-:Y:S05]  /*12a00*/  @P1 BRA `(.L_x_529) ;  /* 0x00000000000c1947 */ /* 0x000fea0003800000 */
[----:B------:R-:W0:Y:S02]  /*12a10*/  LDG.E.U8 R16, desc[UR36][R4.64+0xf1] ;  /* 0x0000f12404107981 */ /* 0x000e24000c1e1100 */
[----:B0-----:R-:W-:-:S05]  /*12a20*/  PRMT R3, R16, 0x8880, RZ ;  /* 0x0000888010037816 */ /* 0x001fca00000000ff */
[----:B------:R-:W-:-:S07]  /*12a30*/  IMAD R2, R3, R18, RZ ;  /* 0x0000001203027224 */ /* 0x000fce00078e02ff */
.L_x_529:
[----:B------:R-:W-:Y:S05]  /*12a40*/  BSYNC B1 ;  /* 0x0000000000017941 */ /* 0x000fea0003800000 */
.L_x_528:
[C---:B------:R-:W-:Y:S01]  /*12a50*/  ISETP.LT.OR P4, PT, R0.reuse, 0xf1, !P0 ;  /* 0x000000f10000780c */ /* 0x040fe20004781670 */
[----:B------:R-:W-:Y:S01]  /*12a60*/  @!P1 IMAD R145, R145, R17, R2 ;  /* 0x0000001191919224 */ /* 0x000fe200078e0202 */
[----:B------:R-:W-:Y:S01]  /*12a70*/  BSSY B1, `(.L_x_530) ;  /* 0x000000a000017945 */ /* 0x000fe20003800000 */
[C---:B------:R-:W-:Y:S02]  /*12a80*/  ISETP.LT.OR P3, PT, R0.reuse, 0xf2, !P0 ;  /* 0x000000f20000780c */ /* 0x040fe40004761670 */
        /* <DEDUP_REMOVED lines=8> */
.L_x_531:
[----:B------:R-:W-:Y:S05]  /*12b10*/  BSYNC B1 ;  /* 0x0000000000017941 */ /* 0x000fea0003800000 */
.L_x_530:
[----:B0-----:R-:W-:Y:S01]  /*12b20*/  @!P4 IMAD R3, R146, R17, R2 ;  /* 0x000000119203c224 */ /* 0x001fe200078e0202 */
[----:B------:R-:W-:Y:S04]  /*12b30*/  BSSY B1, `(.L_x_532) ;  /* 0x0000006000017945 */ /* 0x000fe80003800000 */
[----:B------:R0:W-:Y:S01]  /*12b40*/  @!P4 STG.E.U8 desc[UR36][R8.64+0xf0], R3 ;  /* 0x0000f0030800c986 */ /* 0x0001e2000c101124 */
[----:B------:R-:W-:Y:S05]  /*12b50*/  @P3 BRA `(.L_x_533) ;  /* 0x00000000000c3947 */ /* 0x000fea0003800000 */
[----:B------:R-:W0:Y:S02]  /*12b60*/  LDG.E.U8 R16, desc[UR36][R152.64+0xf1] ;  /* 0x0000f12498107981 */ /* 0x000e24000c1e1100 */
[----:B0-----:R-:W-:-:S05]  /*12b70*/  PRMT R3, R16, 0x8880, RZ ;  /* 0x0000888010037816 */ /* 0x001fca00000000ff */
[----:B------:R-:W-:-:S07]  /*12b80*/  IMAD R2, R3, R18, RZ ;  /* 0x0000001203027224 */ /* 0x000fce00078e02ff */
.L_x_533:
[----:B------:R-:W-:Y:S05]  /*12b90*/  BSYNC B1 ;  /* 0x0000000000017941 */ /* 0x000fea0003800000 */
.L_x_532:
[----:B------:R-:W-:Y:S01]  /*12ba0*/  @!P3 IMAD R147, R147, R17, R2 ;  /* 0x000000119393b224 */ /* 0x000fe200078e0202 */
[----:B------:R-:W-:Y:S04]  /*12bb0*/  BSSY B1, `(.L_x_534) ;  /* 0x0000006000017945 */ /* 0x000fe80003800000 */
[----:B------:R0:W-:Y:S01]  /*12bc0*/  @!P3 STG.E.U8 desc[UR36][R8.64+0xf1], R147 ;  /* 0x0000f1930800b986 */ /* 0x0001e2000c101124 */
[----:B------:R-:W-:Y:S05]  /*12bd0*/  @P1 BRA `(.L_x_535) ;  /* 0x00000000000c1947 */ /* 0x000fea0003800000 */
[----:B------:R-:W0:Y:S02]  /*12be0*/  LDG.E.U8 R16, desc[UR36][R4.64+0xf8] ;  /* 0x0000f82404107981 */ /* 0x000e24000c1e1100 */
[----:B0-----:R-:W-:-:S05]  /*12bf0*/  PRMT R3, R16, 0x8880, RZ ;  /* 0x0000888010037816 */ /* 0x001fca00000000ff */
[----:B------:R-:W-:-:S07]  /*12c00*/  IMAD R2, R3, R18, RZ ;  /* 0x0000001203027224 */ /* 0x000fce00078e02ff */
.L_x_535:
[----:B------:R-:W-:Y:S05]  /*12c10*/  BSYNC B1 ;  /* 0x0000000000017941 */ /* 0x000fea0003800000 */
.L_x_534:
[----:B0-----:R-:W-:Y:S01]  /*12c20*/  @!P1 IMAD R3, R148, R17, R2 ;  /* 0x0000001194039224 */ /* 0x001fe200078e0202 */
[----:B------:R-:W-:Y:S04]  /*12c30*/  BSSY B1, `(.L_x_536) ;  /* 0x0000006000017945 */ /* 0x000fe80003800000 */
[----:B------:R0:W-:Y:S01]  /*12c40*/  @!P1 STG.E.U8 desc[UR36][R6.64+0xf8], R3 ;  /* 0x0000f80306009986 */ /* 0x0001e2000c101124 */
[----:B------:R-:W-:Y:S05]  /*12c50*/  @P2 BRA `(.L_x_537) ;  /* 0x00000000000c2947 */ /* 0x000fea0003800000 */
[----:B------:R-:W0:Y:S02]  /*12c60*/  LDG.E.U8 R16, desc[UR36][R4.64+0xf9] ;  /* 0x0000f92404107981 */ /* 0x000e24000c1e1100 */
[----:B0-----:R-:W-:-:S05]  /*12c70*/  PRMT R3, R16, 0x8880, RZ ;  /* 0x0000888010037816 */ /* 0x001fca00000000ff */
[----:B------:R-:W-:-:S07]  /*12c80*/  IMAD R2, R3, R18, RZ ;  /* 0x0000001203027224 */ /* 0x000fce00078e02ff */
.L_x_537:
[----:B------:R-:W-:Y:S05]  /*12c90*/  BSYNC B1 ;  /* 0x0000000000017941 */ /* 0x000fea0003800000 */
.L_x_536:
[----:B------:R-:W-:Y:S01]  /*12ca0*/  @!P2 IMAD R149, R149, R17, R2 ;  /* 0x000000119595a224 */ /* 0x000fe200078e0202 */
[----:B------:R-:W-:Y:S04]  /*12cb0*/  BSSY B1, `(.L_x_538) ;  /* 0x0000006000017945 */ /* 0x000fe80003800000 */
[----:B------:R0:W-:Y:S01]  /*12cc0*/  @!P2 STG.E.U8 desc[UR36][R6.64+0xf9], R149 ;  /* 0x0000f9950600a986 */ /* 0x0001e2000c101124 */
[----:B------:R-:W-:Y:S05]  /*12cd0*/  @P5 BRA `(.L_x_539) ;  /* 0x00000000000c5947 */ /* 0x000fea0003800000 */
[----:B------:R-:W0:Y:S02]  /*12ce0*/  LDG.E.U8 R16, desc[UR36][R152.64+0xf8] ;  /* 0x0000f82498107981 */ /* 0x000e24000c1e1100 */
[----:B0-----:R-:W-:-:S05]  /*12cf0*/  PRMT R3, R16, 0x8880, RZ ;  /* 0x0000888010037816 */ /* 0x001fca00000000ff */
[----:B------:R-:W-:-:S07]  /*12d00*/  IMAD R2, R3, R18, RZ ;  /* 0x0000001203027224 */ /* 0x000fce00078e02ff */
.L_x_539:
[----:B------:R-:W-:Y:S05]  /*12d10*/  BSYNC B1 ;  /* 0x0000000000017941 */ /* 0x000fea0003800000 */
.L_x_538:
[----:B0-----:R-:W-:Y:S01]  /*12d20*/  @!P5 IMAD R3, R150, R17, R2 ;  /* 0x000000119603d224 */ /* 0x001fe200078e0202 */
[----:B------:R-:W-:Y:S01]  /*12d30*/  ISETP.LT.OR P0, PT, R0, 0xfa, !P0 ;  /* 0x000000fa0000780c */ /* 0x000fe20004701670 */
[----:B------:R-:W-:Y:S03]  /*12d40*/  BSSY B1, `(.L_x_540) ;  /* 0x0000006000017945 */ /* 0x000fe60003800000 */
[----:B------:R0:W-:Y:S09]  /*12d50*/  @!P5 STG.E.U8 desc[UR36][R8.64+0xf8], R3 ;  /* 0x0000f8030800d986 */ /* 0x0001f2000c101124 */
[----:B------:R-:W-:Y:S05]  /*12d60*/  @P0 BRA `(.L_x_541) ;  /* 0x00000000000c0947 */ /* 0x000fea0003800000 */
[----:B------:R-:W0:Y:S02]  /*12d70*/  LDG.E.U8 R16, desc[UR36][R152.64+0xf9] ;  /* 0x0000f92498107981 */ /* 0x000e24000c1e1100 */
[----:B0-----:R-:W-:-:S05]  /*12d80*/  PRMT R3, R16, 0x8880, RZ ;  /* 0x0000888010037816 */ /* 0x001fca00000000ff */
[----:B------:R-:W-:-:S07]  /*12d90*/  IMAD R2, R3, R18, RZ ;  /* 0x0000001203027224 */ /* 0x000fce00078e02ff */
.L_x_541:
[----:B------:R-:W-:Y:S05]  /*12da0*/  BSYNC B1 ;  /* 0x0000000000017941 */ /* 0x000fea0003800000 */
.L_x_540:
[----:B------:R-:W-:Y:S01]  /*12db0*/  IMAD R151, R151, R17, R2 ;  /* 0x0000001197977224 */ /* 0x000fe200078e0202 */
[----:B------:R-:W-:Y:S06]  /*12dc0*/  @P0 BRA `(.L_x_542) ;  /* 0x0000003800180947 */ /* 0x000fec0003800000 */
[----:B------:R0:W-:Y:S01]  /*12dd0*/  STG.E.U8 desc[UR36][R8.64+0xf9], R151 ;  /* 0x0000f99708007986 */ /* 0x0001e2000c101124 */
[----:B------:R-:W-:Y:S05]  /*12de0*/  BRA `(.L_x_542) ;  /* 0x0000003800107947 */ /* 0x000fea0003800000 */
.L_x_29:
[----:B------:R-:W2:Y:S04]  /*12df0*/  LDL.LU R2, [R1] ;  /* 0x0000000001027983 */ /* 0x000ea80000300800 */
[----:B------:R-:W3:Y:S04]  /*12e00*/  LDL.LU R3, [R1+0x14] ;  /* 0x0000140001037983 */ /* 0x000ee80000300800 */
[----:B------:R-:W4:Y:S04]  /*12e10*/  LDL.LU R227, [R1+0xb4] ;  /* 0x0000b40001e37983 */ /* 0x000f280000300800 */
[----:B------:R-:W5:Y:S04]  /*12e20*/  LDL.LU R226, [R1+0xb8] ;  /* 0x0000b80001e27983 */ /* 0x000f680000300800 */
        /* <DEDUP_REMOVED lines=54> */
[----:B------:R-:W5:Y:S01]  /*13190*/  LDL.LU R175, [R1+0x194] ;  /* 0x0001940001af7983 */ /* 0x000f620000300800 */
[----:B------:R-:W-:-:S03]  /*131a0*/  ISETP.GE.AND P2, PT, R19, 0x1, PT ;  /* 0x000000011300780c */ /* 0x000fc60003f46270 */
[----:B------:R-:W5:Y:S04]  /*131b0*/  LDL.LU R174, [R1+0x198] ;  /* 0x0001980001ae7983 */ /* 0x000f680000300800 */
[----:B------:R-:W5:Y:S04]  /*131c0*/  LDL.LU R173, [R1+0x19c] ;  /* 0x00019c0001ad7983 */ /* 0x000f680000300800 */
[----:B------:R-:W5:Y:S04]  /*131d0*/  LDL.LU R172, [R1+0x1a0] ;  /* 0x0001a00001ac7983 */ /* 0x000f680000300800 */
[----:B------:R-:W5:Y:S01]  /*131e0*/  LDL.LU R171, [R1+0x1a4] ;  /* 0x0001a40001ab7983 */ /* 0x000f620000300800 */
[----:B------:R-:W-:-:S03]  /*131f0*/  ISETP.LT.OR P0, PT, R0, 0x1, !P2 ;  /* 0x000000010000780c */ /* 0x000fc60005701670 */
        /* <DEDUP_REMOVED lines=13> */
[----:B--2---:R-:W-:-:S03]  /*132d0*/  @!P0 IMAD R2, R2, R17, RZ ;  /* 0x0000001102028224 */ /* 0x004fc600078e02ff */
        /* <DEDUP_REMOVED lines=9> */
[----:B------:R0:W-:Y:S04]  /*13370*/  @!P0 STG.E.U8 desc[UR36][R4.64], R2 ;  /* 0x0000000204008986 */ /* 0x0001e8000c101124 */
[----:B0-----:R-:W3:Y:S01]  /*13380*/  LDL.LU R2, [R1+0x4] ;  /* 0x0000040001027983 */ /* 0x001ee20000300800 */
[----:B------:R-:W-:-:S02]  /*13390*/  ISETP.LT.OR P0, PT, R0, 0x2, !P2 ;  /* 0x000000020000780c */ /* 0x000fc40005701670 */
[----:B------:R-:W-:-:S11]  /*133a0*/  ISETP.GE.AND P1, PT, R19, 0x9, PT ;  /* 0x000000091300780c */ /* 0x000fd60003f26270 */
[----:B---3--:R-:W-:-:S05]  /*133b0*/  @!P0 IMAD R2, R2, R17, RZ ;  /* 0x0000001102028224 */ /* 0x008fca00078e02ff */
[----:B------:R0:W-:Y:S04]  /*133c0*/  @!P0 STG.E.U8 desc[UR36][R4.64+0x1], R2 ;  /* 0x0000010204008986 */ /* 0x0001e8000c101124 */
[----:B0-----:R-:W3:Y:S01]  /*133d0*/  LDL.LU R2, [R1+0x8] ;  /* 0x0000080001027983 */ /* 0x001ee20000300800 */
[----:B------:R-:W-:-:S13]  /*133e0*/  ISETP.LT.OR P0, PT, R0, 0x1, !P1 ;  /* 0x000000010000780c */ /* 0x000fda0004f01670 */
[----:B---3--:R-:W-:-:S05]  /*133f0*/  @!P0 IMAD R2, R2, R17, RZ ;  /* 0x0000001102028224 */ /* 0x008fca00078e02ff */
[----:B------:R0:W-:Y:S04]  /*13400*/  @!P0 STG.E.U8 desc[UR36][R10.64], R2 ;  /* 0x000000020a008986 */ /* 0x0001e8000c101124 */
[----:B0-----:R-:W3:Y:S01]  /*13410*/  LDL.LU R2, [R1+0xc] ;  /* 0x00000c0001027983 */ /* 0x001ee20000300800 */
[C---:B------:R-:W-:Y:S02]  /*13420*/  ISETP.LT.OR P0, PT, R0.reuse, 0x2, !P1 ;  /* 0x000000020000780c */ /* 0x040fe40004f01670 */
[C---:B------:R-:W-:Y:S02]  /*13430*/  ISETP.LT.OR P4, PT, R0.reuse, 0x9, !P2 ;  /* 0x000000090000780c */ /* 0x040fe40005781670 */
[C---:B------:R-:W-:Y:S02]  /*13440*/  ISETP.LT.OR P3, PT, R0.reuse, 0xa, !P2 ;  /* 0x0000000a0000780c */ /* 0x040fe40005761670 */
[----:B------:R-:W-:-:S07]  /*13450*/  ISETP.LT.OR P5, PT, R0, 0x9, !P1 ;  /* 0x000000090000780c */ /* 0x000fce0004fa1670 */
[----:B---3--:R-:W-:-:S05]  /*13460*/  @!P0 IMAD R2, R2, R17, RZ ;  /* 0x0000001102028224 */ /* 0x008fca00078e02ff */
[----:B------:R0:W-:Y:S04]  /*13470*/  @!P0 STG.E.U8 desc[UR36][R10.64+0x1], R2 ;  /* 0x000001020a008986 */ /* 0x0001e8000c101124 */
[----:B0-----:R-:W3:Y:S01]  /*13480*/  LDL.LU R2, [R1+0x10] ;  /* 0x0000100001027983 */ /* 0x001ee20000300800 */
[-C--:B------:R-:W-:Y:S01]  /*13490*/  @!P3 IMAD R3, R3, R17.reuse, RZ ;  /* 0x000000110303b224 */ /* 0x080fe200078e02ff */
[----:B------:R-:W-:Y:S01]  /*134a0*/  ISETP.LT.OR P0, PT, R0, 0xa, !P1 ;  /* 0x0000000a0000780c */ /* 0x000fe20004f01670 */
[----:B---3--:R-:W-:-:S05]  /*134b0*/  @!P4 IMAD R2, R2, R17, RZ ;  /* 0x000000110202c224 */ /* 0x008fca00078e02ff */
[----:B------:R0:W-:Y:S04]  /*134c0*/  @!P4 STG.E.U8 desc[UR36][R4.64+0x8], R2 ;  /* 0x000008020400c986 */ /* 0x0001e8000c101124 */
[----:B0-----:R-:W3:Y:S01]  /*134d0*/  LDL.LU R2, [R1+0x18] ;  /* 0x0000180001027983 */ /* 0x001ee20000300800 */
[----:B------:R-:W-:-:S03]  /*134e0*/  ISETP.LT.OR P4, PT, R0, 0x11, !P2 ;  /* 0x000000110000780c */ /* 0x000fc60005781670 */
[----:B------:R0:W-:Y:S04]  /*134f0*/  @!P3 STG.E.U8 desc[UR36][R4.64+0x9], R3 ;  /* 0x000009030400b986 */ /* 0x0001e8000c101124 */
[----:B0-----:R-:W4:Y:S01]  /*13500*/  LDL.LU R3, [R1+0x24] ;  /* 0x0000240001037983 */ /* 0x001f220000300800 */
[----:B---3--:R-:W-:-:S05]  /*13510*/  @!P5 IMAD R2, R2, R17, RZ ;  /* 0x000000110202d224 */ /* 0x008fca00078e02ff */
[----:B------:R0:W-:Y:S04]  /*13520*/  @!P5 STG.E.U8 desc[UR36][R10.64+0x8], R2 ;  /* 0x000008020a00d986 */ /* 0x0001e8000c101124 */
[----:B0-----:R-:W3:Y:S02]  /*13530*/  LDL.LU R2, [R1+0x1c] ;  /* 0x00001c0001027983 */ /* 0x001ee40000300800 */
[----:B---3--:R-:W-:-:S05]  /*13540*/  @!P0 IMAD R2, R2, R17, RZ ;  /* 0x0000001102028224 */ /* 0x008fca00078e02ff */
[----:B------:R0:W-:Y:S04]  /*13550*/  @!P0 STG.E.U8 desc[UR36][R10.64+0x9], R2 ;  /* 0x000009020a008986 */ /* 0x0001e8000c101124 */
[----:B0-----:R-:W3:Y:S01]  /*13560*/  LDL.LU R2, [R1+0x20] ;  /* 0x0000200001027983 */ /* 0x001ee20000300800 */
[C---:B------:R-:W-:Y:S02]  /*13570*/  ISETP.LT.OR P3, PT, R0.reuse, 0x12, !P2 ;  /* 0x000000120000780c */ /* 0x040fe40005761670 */
[----:B------:R-:W-:Y:S01]  /*13580*/  ISETP.LT.OR P5, PT, R0, 0x11, !P1 ;  /* 0x000000110000780c */ /* 0x000fe20004fa1670 */
[----:B---3--:R-:W-:-:S05]  /*13590*/  @!P4 IMAD R2, R2, R17, RZ ;  /* 0x000000110202c224 */ /* 0x008fca00078e02ff */
[----:B------:R0:W-:Y:S04]  /*135a0*/  @!P4 STG.E.U8 desc[UR36][R4.64+0x10], R2 ;  /* 0x000010020400c986 */ /* 0x0001e8000c101124 */
[----:B0-----:R-:W3:Y:S01]  /*135b0*/  LDL.LU R2, [R1+0x28] ;  /* 0x0000280001027983 */ /* 0x001ee20000300800 */
[----:B----4-:R-:W-:-:S05]  /*135c0*/  @!P3 IMAD R3, R3, R17, RZ ;  /* 0x000000110303b224 */ /* 0x010fca00078e02ff */
[----:B------:R0:W-:Y:S04]  /*135d0*/  @!P3 STG.E.U8 desc[UR36][R4.64+0x11], R3 ;  /* 0x000011030400b986 */ /* 0x0001e8000c101124 */
[----:B0-----:R-:W4:Y:S01]  /*135e0*/  LDL.LU R3, [R1+0x34] ;  /* 0x0000340001037983 */ /* 0x001f220000300800 */
[----:B---3--:R-:W-:-:S05]  /*135f0*/  @!P5 IMAD R2, R2, R17, RZ ;  /* 0x000000110202d224 */ /* 0x008fca00078e02ff */
[----:B------:R0:W-:Y:S04]  /*13600*/  @!P5 STG.E.U8 desc[UR36][R10.64+0x10], R2 ;  /* 0x000010020a00d986 */ /* 0x0001e8000c101124 */
[----:B0-----:R-:W3:Y:S01]  /*13610*/  LDL.LU R2, [R1+0x2c] ;  /* 0x00002c0001027983 */ /* 0x001ee20000300800 */
[C---:B------:R-:W-:Y:S02]  /*13620*/  ISETP.LT.OR P0, PT, R0.reuse, 0x12, !P1 ;  /* 0x000000120000780c */ /* 0x040fe40004f01670 */
[----:B------:R-:W-:-:S11]  /*13630*/  ISETP.LT.OR P4, PT, R0, 0x19, !P2 ;  /* 0x000000190000780c */ /* 0x000fd60005781670 */
        /* <DEDUP_REMOVED lines=119> */
[----:B------:R-:W-:-:S13]  /*13db0*/  ISETP.LT.OR P0, PT, R0, 0x51, !P1 ;  /* 0x000000510000780c */ /* 0x000fda0004f01670 */
[-C--:B----4-:R-:W-:Y:S02]  /*13dc0*/  @!P0 IMAD R3, R3, R17.reuse, RZ ;  /* 0x0000001103038224 */ /* 0x090fe400078e02ff */
[----:B---3--:R-:W-:-:S05]  /*13dd0*/  @!P5 IMAD R2, R2, R17, RZ ;  /* 0x000000110202d224 */ /* 0x008fca00078e02ff */
[----:B------:R0:W-:Y:S04]  /*13de0*/  @!P5 STG.E.U8 desc[UR36][R4.64+0x51], R2 ;  /* 0x000051020400d986 */ /* 0x0001e8000c101124 */
[----:B------:R1:W-:Y:S04]  /*13df0*/  @!P0 STG.E.U8 desc[UR36][R10.64+0x50], R3 ;  /* 0x000050030a008986 */ /* 0x0003e8000c101124 */
[----:B0-----:R-:W3:Y:S04]  /*13e00*/  LDL.LU R2, [R1+0xac] ;  /* 0x0000ac0001027983 */ /* 0x001ee80000300800 */
[----:B-1----:R-:W4:Y:S01]  /*13e10*/  LDL.LU R3, [R1+0xb0] ;  /* 0x0000b00001037983 */ /* 0x002f220000300800 */
[----:B------:R-:W-:-:S02]  /*13e20*/  ISETP.LT.OR P3, PT, R0, 0x52, !P1 ;  /* 0x000000520000780c */ /* 0x000fc40004f61670 */
[C---:B------:R-:W-:Y:S02]  /*13e30*/  ISETP.LT.OR P4, PT, R0.reuse, 0x59, !P2 ;  /* 0x000000590000780c */ /* 0x040fe40005781670 */
[C---:B------:R-:W-:Y:S02]  /*13e40*/  ISETP.LT.OR P5, PT, R0.reuse, 0x5a, !P2 ;  /* 0x0000005a0000780c */ /* 0x040fe400057a1670 */
[----:B------:R-:W-:-:S07]  /*13e50*/  ISETP.LT.OR P0, PT, R0, 0x59, !P1 ;  /* 0x000000590000780c */ /* 0x000fce0004f01670 */
[-C--:B---3--:R-:W-:Y:S02]  /*13e60*/  @!P3 IMAD R2, R2, R17.reuse, RZ ;  /* 0x000000110202b224 */ /* 0x088fe400078e02ff */
[----:B----4-:R-:W-:-:S03]  /*13e70*/  @!P4 IMAD R3, R3, R17, RZ ;  /* 0x000000110303c224 */ /* 0x010fc600078e02ff */
[----:B------:R0:W-:Y:S01]  /*13e80*/  @!P3 STG.E.U8 desc[UR36][R10.64+0x51], R2 ;  /* 0x000051020a00b986 */ /* 0x0001e2000c101124 */
[----:B------:R-:W-:-:S03]  /*13e90*/  ISETP.LT.OR P3, PT, R0, 0x5a, !P1 ;  /* 0x0000005a0000780c */ /* 0x000fc60004f61670 */
[----:B------:R5:W-:Y:S01]  /*13ea0*/  @!P4 STG.E.U8 desc[UR36][R4.64+0x58], R3 ;  /* 0x000058030400c986 */ /* 0x000be2000c101124 */
[----:B------:R-:W-:Y:S01]  /*13eb0*/  ISETP.LT.OR P4, PT, R0, 0x61, !P2 ;  /* 0x000000610000780c */ /* 0x000fe20005781670 */
[-C--:B0-----:R-:W-:Y:S02]  /*13ec0*/  @!P5 IMAD R2, R227, R17.reuse, RZ ;  /* 0x00000011e302d224 */ /* 0x081fe400078e02ff */
[----:B-----5:R-:W-:-:S03]  /*13ed0*/  @!P0 IMAD R3, R226, R17, RZ ;  /* 0x00000011e2038224 */ /* 0x020fc600078e02ff */
[----:B------:R-:W-:Y:S03]  /*13ee0*/  @!P5 STG.E.U8 desc[UR36][R4.64+0x59], R2 ;  /* 0x000059020400d986 */ /* 0x000fe6000c101124 */
[----:B------:R-:W-:Y:S01]  /*13ef0*/  @!P3 IMAD R13, R13, R17, RZ ;  /* 0x000000110d0db224 */ /* 0x000fe200078e02ff */
[----:B------:R-:W-:-:S03]  /*13f00*/  ISETP.LT.OR P5, PT, R0, 0x62, !P2 ;  /* 0x000000620000780c */ /* 0x000fc600057a1670 */
[----:B------:R-:W-:Y:S01]  /*13f10*/  @!P4 IMAD R15, R15, R17, RZ ;  /* 0x000000110f0fc224 */ /* 0x000fe200078e02ff */
[----:B------:R0:W-:Y:S01]  /*13f20*/  @!P0 STG.E.U8 desc[UR36][R10.64+0x58], R3 ;  /* 0x000058030a008986 */ /* 0x0001e2000c101124 */
[----:B------:R-:W-:-:S03]  /*13f30*/  ISETP.LT.OR P0, PT, R0, 0x61, !P1 ;  /* 0x000000610000780c */ /* 0x000fc60004f01670 */
[----:B------:R1:W-:Y:S01]  /*13f40*/  @!P3 STG.E.U8 desc[UR36][R10.64+0x59], R13 ;  /* 0x0000590d0a00b986 */ /* 0x0003e2000c101124 */
[----:B------:R-:W-:-:S03]  /*13f50*/  ISETP.LT.OR P3, PT, R0, 0x62, !P1 ;  /* 0x000000620000780c */ /* 0x000fc60004f61670 */
[----:B------:R3:W-:Y:S01]  /*13f60*/  @!P4 STG.E.U8 desc[UR36][R4.64+0x60], R15 ;  /* 0x0000600f0400c986 */ /* 0x0007e2000c101124 */
[----:B------:R-:W-:Y:S01]  /*13f70*/  ISETP.LT.OR P4, PT, R0, 0x69, !P2 ;  /* 0x000000690000780c */ /* 0x000fe20005781670 */
[----:B------:R-:W-:-:S04]  /*13f80*/  @!P5 IMAD R21, R21, R17, RZ ;  /* 0x000000111515d224 */ /* 0x000fc800078e02ff */
[-C--:B------:R-:W-:Y:S01]  /*13f90*/  @!P0 IMAD R23, R23, R17.reuse, RZ ;  /* 0x0000001117178224 */ /* 0x080fe200078e02ff */
[----:B------:R4:W-:Y:S01]  /*13fa0*/  @!P5 STG.E.U8 desc[UR36][R4.64+0x61], R21 ;  /* 0x000061150400d986 */ /* 0x0009e2000c101124 */
[C---:B------:R-:W-:Y:S02]  /*13fb0*/  ISETP.LT.OR P5, PT, R0.reuse, 0x6a, !P2 ;  /* 0x0000006a0000780c */ /* 0x040fe400057a1670 */
[-C--:B0-----:R-:W-:Y:S01]  /*13fc0*/  @!P3 IMAD R3, R225, R17.reuse, RZ ;  /* 0x00000011e103b224 */ /* 0x081fe200078e02ff */
[----:B------:R0:W-:Y:S01]  /*13fd0*/  @!P0 STG.E.U8 desc[UR36][R10.64+0x60], R23 ;  /* 0x000060170a008986 */ /* 0x0001e2000c101124 */
[----:B------:R-:W-:Y:S02]  /*13fe0*/  ISETP.LT.OR P0, PT, R0, 0x69, !P1 ;  /* 0x000000690000780c */ /* 0x000fe40004f01670 */
[----:B-1----:R-:W-:Y:S01]  /*13ff0*/  @!P4 IMAD R13, R224, R17, RZ ;  /* 0x00000011e00dc224 */ /* 0x002fe200078e02ff */
[----:B------:R1:W-:Y:S01]  /*14000*/  @!P3 STG.E.U8 desc[UR36][R10.64+0x61], R3 ;  /* 0x000061030a00b986 */ /* 0x0003e2000c101124 */
[----:B------:R-:W-:-:S03]  /*14010*/  ISETP.LT.OR P3, PT, R0, 0x6a, !P1 ;  /* 0x0000006a0000780c */ /* 0x000fc60004f61670 */
[----:B------:R5:W-:Y:S01]  /*14020*/  @!P4 STG.E.U8 desc[UR36][R4.64+0x68], R13 ;  /* 0x0000680d0400c986 */ /* 0x000be2000c101124 */
[----:B------:R-:W-:Y:S01]  /*14030*/  ISETP.LT.OR P4, PT, R0, 0x71, !P2 ;  /* 0x000000710000780c */ /* 0x000fe20005781670 */
[----:B---3--:R-:W-:-:S04]  /*14040*/  @!P5 IMAD R15, R223, R17, RZ ;  /* 0x00000011df0fd224 */ /* 0x008fc800078e02ff */
[-C--:B----4-:R-:W-:Y:S01]  /*14050*/  @!P0 IMAD R21, R222, R17.reuse, RZ ;  /* 0x00000011de158224 */ /* 0x090fe200078e02ff */
        /* <DEDUP_REMOVED lines=10> */
[----:B-----5:R-:W-:-:S04]  /*14100*/  @!P5 IMAD R13, R219, R17, RZ ;  /* 0x00000011db0dd224 */ /* 0x020fc800078e02ff */
[-C--:B---3--:R-:W-:Y:S01]  /*14110*/  @!P0 IMAD R15, R218, R17.reuse, RZ ;  /* 0x00000011da0f8224 */ /* 0x088fe200078e02ff */
        /* <DEDUP_REMOVED lines=10> */
[----:B----4-:R-:W-:-:S04]  /*141c0*/  @!P5 IMAD R3, R215, R17, RZ ;  /* 0x00000011d703d224 */ /* 0x010fc800078e02ff */
        /* <DEDUP_REMOVED lines=158> */
[----:B------:R-:W-:Y:S02]  /*14bb0*/  ISETP.LT.OR P5, PT, R0, 0xea, !P2 ;  /* 0x000000ea0000780c */ /* 0x000fe400057a1670 */
[-C--:B0-----:R-:W-:Y:S01]  /*14bc0*/  @!P3 IMAD R23, R160, R17.reuse, RZ ;  /* 0x00000011a017b224 */ /* 0x081fe200078e02ff */
[----:B------:R2:W-:Y:S01]  /*14bd0*/  @!P0 STG.E.U8 desc[UR36][R10.64+0xe0], R21 ;  /* 0x0000e0150a008986 */ /* 0x0005e2000c101124 */
[C---:B------:R-:W-:Y:S02]  /*14be0*/  ISETP.LT.OR P0, PT, R0.reuse, 0xe9, !P1 ;  /* 0x000000e90000780c */ /* 0x040fe40004f01670 */
        /* <DEDUP_REMOVED lines=8> */
[----:B------:R-:W-:Y:S02]  /*14c70*/  ISETP.LT.OR P5, PT, R0, 0xf2, !P2 ;  /* 0x000000f20000780c */ /* 0x000fe400057a1670 */
[-C--:B--2---:R-:W-:Y:S01]  /*14c80*/  @!P3 IMAD R21, R156, R17.reuse, RZ ;  /* 0x000000119c15b224 */ /* 0x084fe200078e02ff */
[----:B------:R2:W-:Y:S01]  /*14c90*/  @!P0 STG.E.U8 desc[UR36][R10.64+0xe8], R15 ;  /* 0x0000e80f0a008986 */ /* 0x0005e2000c101124 */
[C---:B------:R-:W-:Y:S02]  /*14ca0*/  ISETP.LT.OR P0, PT, R0.reuse, 0xf1, !P1 ;  /* 0x000000f10000780c */ /* 0x040fe40004f01670 */
[----:B0-----:R-:W-:Y:S01]  /*14cb0*/  @!P4 IMAD R23, R155, R17, RZ ;  /* 0x000000119b17c224 */ /* 0x001fe200078e02ff */
[----:B------:R0:W-:Y:S01]  /*14cc0*/  @!P3 STG.E.U8 desc[UR36][R10.64+0xe9], R21 ;  /* 0x0000e9150a00b986 */ /* 0x0001e2000c101124 */
[----:B------:R-:W-:-:S03]  /*14cd0*/  ISETP.LT.OR P3, PT, R0, 0xf2, !P1 ;  /* 0x000000f20000780c */ /* 0x000fc60004f61670 */
[----:B------:R4:W-:Y:S01]  /*14ce0*/  @!P4 STG.E.U8 desc[UR36][R4.64+0xf0], R23 ;  /* 0x0000f0170400c986 */ /* 0x0009e2000c101124 */
[----:B------:R-:W-:Y:S01]  /*14cf0*/  ISETP.LT.OR P4, PT, R0, 0xf9, !P2 ;  /* 0x000000f90000780c */ /* 0x000fe20005781670 */
[----:B-1----:R-:W-:-:S04]  /*14d00*/  @!P5 IMAD R3, R154, R17, RZ ;  /* 0x000000119a03d224 */ /* 0x002fc800078e02ff */
[-C--:B---3--:R-:W-:Y:S01]  /*14d10*/  @!P0 IMAD R13, R153, R17.reuse, RZ ;  /* 0x00000011990d8224 */ /* 0x088fe200078e02ff */
[----:B------:R1:W-:Y:S01]  /*14d20*/  @!P5 STG.E.U8 desc[UR36][R4.64+0xf1], R3 ;  /* 0x0000f1030400d986 */ /* 0x0003e2000c101124 */
[----:B------:R-:W-:Y:S02]  /*14d30*/  ISETP.LT.OR P2, PT, R0, 0xfa, !P2 ;  /* 0x000000fa0000780c */ /* 0x000fe40005741670 */
[-C--:B--2---:R-:W-:Y:S01]  /*14d40*/  @!P3 IMAD R15, R152, R17.reuse, RZ ;  /* 0x00000011980fb224 */ /* 0x084fe200078e02ff */
[----:B------:R2:W-:Y:S01]  /*14d50*/  @!P0 STG.E.U8 desc[UR36][R10.64+0xf0], R13 ;  /* 0x0000f00d0a008986 */ /* 0x0005e2000c101124 */
[----:B------:R-:W-:Y:S02]  /*14d60*/  ISETP.GE.AND P0, PT, R19, 0x81, PT ;  /* 0x000000811300780c */ /* 0x000fe40003f06270 */
[----:B0-----:R-:W-:Y:S01]  /*14d70*/  @!P4 IMAD R21, R22, R17, RZ ;  /* 0x000000111615c224 */ /* 0x001fe200078e02ff */
[C---:B------:R-:W-:Y:S01]  /*14d80*/  ISETP.LT.OR P5, PT, R0.reuse, 0xf9, !P1 ;  /* 0x000000f90000780c */ /* 0x040fe20004fa1670 */
[----:B------:R0:W-:Y:S01]  /*14d90*/  @!P3 STG.E.U8 desc[UR36][R10.64+0xf1], R15 ;  /* 0x0000f10f0a00b986 */ /* 0x0001e2000c101124 */
[----:B------:R-:W-:-:S02]  /*14da0*/  ISETP.LT.OR P1, PT, R0, 0xfa, !P1 ;  /* 0x000000fa0000780c */ /* 0x000fc40004f21670 */
[C---:B------:R-:W-:Y:S01]  /*14db0*/  ISETP.LT.OR P3, PT, R0.reuse, 0x1, !P0 ;  /* 0x000000010000780c */ /* 0x040fe20004761670 */
[----:B------:R-:W-:Y:S01]  /*14dc0*/  @!P4 STG.E.U8 desc[UR36][R4.64+0xf8], R21 ;  /* 0x0000f8150400c986 */ /* 0x000fe2000c101124 */
[----:B------:R-:W-:Y:S01]  /*14dd0*/  ISETP.LT.OR P4, PT, R0, 0x2, !P0 ;  /* 0x000000020000780c */ /* 0x000fe20004781670 */
[----:B----4-:R-:W-:-:S05]  /*14de0*/  @!P2 IMAD R23, R20, R17, RZ ;  /* 0x000000111417a224 */ /* 0x010fca00078e02ff */
[----:B------:R-:W-:Y:S01]  /*14df0*/  @!P2 STG.E.U8 desc[UR36][R4.64+0xf9], R23 ;  /* 0x0000f9170400a986 */ /* 0x000fe2000c101124 */
[-C--:B-1----:R-:W-:Y:S02]  /*14e00*/  @!P5 IMAD R3, R14, R17.reuse, RZ ;  /* 0x000000110e03d224 */ /* 0x082fe400078e02ff */
[-C--:B--2---:R-:W-:Y:S01]  /*14e10*/  @!P1 IMAD R13, R12, R17.reuse, RZ ;  /* 0x000000110c0d9224 */ /* 0x084fe200078e02ff */
[----:B------:R-:W-:Y:S01]  /*14e20*/  ISETP.GE.AND P2, PT, R19, 0x89, PT ;  /* 0x000000891300780c */ /* 0x000fe20003f46270 */
[-C--:B0-----:R-:W-:Y:S02]  /*14e30*/  @!P3 IMAD R15, R24, R17.reuse, RZ ;  /* 0x00000011180fb224 */ /* 0x081fe400078e02ff */
[----:B------:R-:W-:Y:S01]  /*14e40*/  @!P4 IMAD R25, R25, R17, RZ ;  /* 0x000000111919c224 */ /* 0x000fe200078e02ff */
[----:B------:R0:W-:Y:S01]  /*14e50*/  @!P5 STG.E.U8 desc[UR36][R10.64+0xf8], R3 ;  /* 0x0000f8030a00d986 */ /* 0x0001e2000c101124 */
[----:B------:R-:W-:-:S03]  /*14e60*/  ISETP.LT.OR P5, PT, R0, 0x1, !P2 ;  /* 0x000000010000780c */ /* 0x000fc600057a1670 */
[----:B------:R-:W-:Y:S01]  /*14e70*/  @!P1 STG.E.U8 desc[UR36][R10.64+0xf9], R13 ;  /* 0x0000f90d0a009986 */ /* 0x000fe2000c101124 */
[----:B------:R-:W-:-:S03]  /*14e80*/  ISETP.LT.OR P1, PT, R0, 0x2, !P2 ;  /* 0x000000020000780c */ /* 0x000fc60005721670 */
[----:B------:R-:W-:Y:S01]  /*14e90*/  @!P3 STG.E.U8 desc[UR36][R6.64], R15 ;  /* 0x0000000f0600b986 */ /* 0x000fe2000c101124 */
[----:B------:R-:W-:-:S03]  /*14ea0*/  ISETP.LT.OR P3, PT, R0, 0x9, !P0 ;  /* 0x000000090000780c */ /* 0x000fc60004761670 */
[----:B------:R-:W-:Y:S01]  /*14eb0*/  @!P4 STG.E.U8 desc[UR36][R6.64+0x1], R25 ;  /* 0x000001190600c986 */ /* 0x000fe2000c101124 */
[----:B------:R-:W-:Y:S01]  /*14ec0*/  ISETP.LT.OR P4, PT, R0, 0xa, !P0 ;  /* 0x0000000a0000780c */ /* 0x000fe20004781670 */
[----:B0-----:R-:W-:-:S04]  /*14ed0*/  @!P5 IMAD R3, R26, R17, RZ ;  /* 0x000000111a03d224 */ /* 0x001fc800078e02ff */
[----:B------:R-:W-:-:S04]  /*14ee0*/  @!P1 IMAD R27, R27, R17, RZ ;  /* 0x000000111b1b9224 */ /* 0x000fc800078e02ff */
[-C--:B------:R-:W-:Y:S01]  /*14ef0*/  @!P3 IMAD R5, R28, R17.reuse, RZ ;  /* 0x000000111c05b224 */ /* 0x080fe200078e02ff */
[----:B------:R0:W-:Y:S03]  /*14f00*/  @!P5 STG.E.U8 desc[UR36][R8.64], R3 ;  /* 0x000000030800d986 */ /* 0x0001e6000c101124 */
[----:B------:R-:W-:Y:S01]  /*14f10*/  @!P4 IMAD R29, R29, R17, RZ ;  /* 0x000000111d1dc224 */ /* 0x000fe200078e02ff */
[----:B------:R-:W-:Y:S01]  /*14f20*/  @!P1 STG.E.U8 desc[UR36][R8.64+0x1], R27 ;  /* 0x0000011b08009986 */ /* 0x000fe2000c101124 */
[C---:B------:R-:W-:Y:S02]  /*14f30*/  ISETP.LT.OR P5, PT, R0.reuse, 0x9, !P2 ;  /* 0x000000090000780c */ /* 0x040fe400057a1670 */
[C---:B------:R-:W-:Y:S01]  /*14f40*/  ISETP.LT.OR P1, PT, R0.reuse, 0xa, !P2 ;  /* 0x0000000a0000780c */ /* 0x040fe20005721670 */
[----:B------:R-:W-:Y:S01]  /*14f50*/  @!P3 STG.E.U8 desc[UR36][R6.64+0x8], R5 ;  /* 0x000008050600b986 */ /* 0x000fe2000c101124 */
[----:B------:R-:W-:-:S03]  /*14f60*/  ISETP.LT.OR P3, PT, R0, 0x11, !P0 ;  /* 0x000000110000780c */ /* 0x000fc60004761670 */
[----:B------:R-:W-:Y:S01]  /*14f70*/  @!P4 STG.E.U8 desc[UR36][R6.64+0x9], R29 ;  /* 0x0000091d0600c986 */ /* 0x000fe2000c101124 */
[----:B------:R-:W-:-:S05]  /*14f80*/  ISETP.LT.OR P4, PT, R0, 0x12, !P0 ;  /* 0x000000120000780c */ /* 0x000fca0004781670 */
[-C--:B0-----:R-:W-:Y:S02]  /*14f90*/  @!P5 IMAD R3, R30, R17.reuse, RZ ;  /* 0x000000111e03d224 */ /* 0x081fe400078e02ff */
[-C--:B------:R-:W-:Y:S02]  /*14fa0*/  @!P1 IMAD R31, R31, R17.reuse, RZ ;  /* 0x000000111f1f9224 */ /* 0x080fe400078e02ff */
[-C--:B------:R-:W-:Y:S01]  /*14fb0*/  @!P3 IMAD R11, R32, R17.reuse, RZ ;  /* 0x00000011200bb224 */ /* 0x080fe200078e02ff */
[----:B------:R0:W-:Y:S03]  /*14fc0*/  @!P5 STG.E.U8 desc[UR36][R8.64+0x8], R3 ;  /* 0x000008030800d986 */ /* 0x0001e6000c101124 */
[----:B------:R-:W-:Y:S01]  /*14fd0*/  @!P4 IMAD R33, R33, R17, RZ ;  /* 0x000000112121c224 */ /* 0x000fe200078e02ff */
[----:B------:R-:W-:Y:S01]  /*14fe0*/  @!P1 STG.E.U8 desc[UR36][R8.64+0x9], R31 ;  /* 0x0000091f08009986 */ /* 0x000fe2000c101124 */
[----:B------:R-:W-:-:S02]  /*14ff0*/  ISETP.LT.OR P5, PT, R0, 0x11, !P2 ;  /* 0x000000110000780c */ /* 0x000fc400057a1670 */
        /* <DEDUP_REMOVED lines=301> */
[----:B------:R1:W-:Y:S01]  /*162d0*/  @!P3 STG.E.U8 desc[UR36][R6.64+0xd8], R5 ;  /* 0x0000d8050600b986 */ /* 0x0003e2000c101124 */
        /* <DEDUP_REMOVED lines=15> */
[-C--:B-1----:R-:W-:Y:S02]  /*163d0*/  @!P5 IMAD R5, R138, R17.reuse, RZ ;  /* 0x000000118a05d224 */ /* 0x082fe400078e02ff */
[-C--:B------:R-:W-:Y:S02]  /*163e0*/  @!P1 IMAD R139, R139, R17.reuse, RZ ;  /* 0x000000118b8b9224 */ /* 0x080fe400078e02ff */
[-C--:B0-----:R-:W-:Y:S01]  /*163f0*/  @!P3 IMAD R3, R140, R17.reuse, RZ ;  /* 0x000000118c03b224 */ /* 0x081fe200078e02ff */
[----:B------:R0:W-:Y:S03]  /*16400*/  @!P5 STG.E.U8 desc[UR36][R8.64+0xe0], R5 ;  /* 0x0000e0050800d986 */ /* 0x0001e6000c101124 */
[----:B------:R-:W-:Y:S01]  /*16410*/  @!P4 IMAD R141, R141, R17, RZ ;  /* 0x000000118d8dc224 */ /* 0x000fe200078e02ff */
[----:B------:R-:W-:Y:S01]  /*16420*/  @!P1 STG.E.U8 desc[UR36][R8.64+0xe1], R139 ;  /* 0x0000e18b08009986 */ /* 0x000fe2000c101124 */
[----:B------:R-:W-:-:S03]  /*16430*/  ISETP.LT.OR P1, PT, R0, 0xe9, !P2 ;  /* 0x000000e90000780c */ /* 0x000fc60005721670 */
[----:B------:R1:W-:Y:S01]  /*16440*/  @!P3 STG.E.U8 desc[UR36][R6.64+0xe8], R3 ;  /* 0x0000e8030600b986 */ /* 0x0003e2000c101124 */
[----:B------:R-:W-:-:S03]  /*16450*/  ISETP.LT.OR P3, PT, R0, 0xea, !P2 ;  /* 0x000000ea0000780c */ /* 0x000fc60005761670 */
[----:B------:R-:W-:Y:S01]  /*16460*/  @!P4 STG.E.U8 desc[UR36][R6.64+0xe9], R141 ;  /* 0x0000e98d0600c986 */ /* 0x000fe2000c101124 */
[C---:B------:R-:W-:Y:S02]  /*16470*/  ISETP.LT.OR P4, PT, R0.reuse, 0xf2, !P0 ;  /* 0x000000f20000780c */ /* 0x040fe40004781670 */
[----:B------:R-:W-:-:S03]  /*16480*/  ISETP.LT.OR P5, PT, R0, 0xf1, !P0 ;  /* 0x000000f10000780c */ /* 0x000fc600047a1670 */
[----:B--2---:R-:W-:-:S04]  /*16490*/  @!P1 IMAD R11, R142, R17, RZ ;  /* 0x000000118e0b9224 */ /* 0x004fc800078e02ff */
[----:B------:R-:W-:-:S04]  /*164a0*/  @!P3 IMAD R143, R143, R17, RZ ;  /* 0x000000118f8fb224 */ /* 0x000fc800078e02ff */
[-C--:B------:R-:W-:Y:S02]  /*164b0*/  @!P4 IMAD R145, R145, R17.reuse, RZ ;  /* 0x000000119191c224 */ /* 0x080fe400078e02ff */
[----:B0-----:R-:W-:Y:S01]  /*164c0*/  @!P5 IMAD R5, R144, R17, RZ ;  /* 0x000000119005d224 */ /* 0x001fe200078e02ff */
[----:B------:R0:W-:Y:S01]  /*164d0*/  @!P1 STG.E.U8 desc[UR36][R8.64+0xe8], R11 ;  /* 0x0000e80b08009986 */ /* 0x0001e2000c101124 */
[----:B------:R-:W-:-:S03]  /*164e0*/  ISETP.LT.OR P1, PT, R0, 0xf1, !P2 ;  /* 0x000000f10000780c */ /* 0x000fc60005721670 */
[----:B------:R-:W-:Y:S01]  /*164f0*/  @!P3 STG.E.U8 desc[UR36][R8.64+0xe9], R143 ;  /* 0x0000e98f0800b986 */ /* 0x000fe2000c101124 */
[----:B------:R-:W-:-:S03]  /*16500*/  ISETP.LT.OR P3, PT, R0, 0xf9, !P0 ;  /* 0x000000f90000780c */ /* 0x000fc60004761670 */
[----:B------:R-:W-:Y:S01]  /*16510*/  @!P4 STG.E.U8 desc[UR36][R6.64+0xf1], R145 ;  /* 0x0000f1910600c986 */ /* 0x000fe2000c101124 */
[C---:B------:R-:W-:Y:S02]  /*16520*/  ISETP.LT.OR P4, PT, R0.reuse, 0xf2, !P2 ;  /* 0x000000f20000780c */ /* 0x040fe40005781670 */
[C---:B------:R-:W-:Y:S01]  /*16530*/  ISETP.LT.OR P0, PT, R0.reuse, 0xfa, !P0 ;  /* 0x000000fa0000780c */ /* 0x040fe20004701670 */
[----:B------:R2:W-:Y:S01]  /*16540*/  @!P5 STG.E.U8 desc[UR36][R6.64+0xf0], R5 ;  /* 0x0000f0050600d986 */ /* 0x0005e2000c101124 */
[C---:B------:R-:W-:Y:S02]  /*16550*/  ISETP.LT.OR P5, PT, R0.reuse, 0xf9, !P2 ;  /* 0x000000f90000780c */ /* 0x040fe400057a1670 */
[----:B------:R-:W-:Y:S01]  /*16560*/  ISETP.LT.OR P2, PT, R0, 0xfa, !P2 ;  /* 0x000000fa0000780c */ /* 0x000fe20005741670 */
[-C--:B-1----:R-:W-:Y:S02]  /*16570*/  @!P1 IMAD R3, R146, R17.reuse, RZ ;  /* 0x0000001192039224 */ /* 0x082fe400078e02ff */
[----:B0-----:R-:W-:-:S04]  /*16580*/  @!P3 IMAD R11, R148, R17, RZ ;  /* 0x00000011940bb224 */ /* 0x001fc800078e02ff */
[-C--:B------:R-:W-:Y:S02]  /*16590*/  @!P4 IMAD R147, R147, R17.reuse, RZ ;  /* 0x000000119393c224 */ /* 0x080fe400078e02ff */
[-C--:B------:R-:W-:Y:S02]  /*165a0*/  @!P0 IMAD R149, R149, R17.reuse, RZ ;  /* 0x0000001195958224 */ /* 0x080fe400078e02ff */
[-C--:B--2---:R-:W-:Y:S02]  /*165b0*/  @!P5 IMAD R5, R150, R17.reuse, RZ ;  /* 0x000000119605d224 */ /* 0x084fe400078e02ff */
[----:B------:R-:W-:Y:S01]  /*165c0*/  @!P2 IMAD R151, R151, R17, RZ ;  /* 0x000000119797a224 */ /* 0x000fe200078e02ff */
[----:B------:R0:W-:Y:S04]  /*165d0*/  @!P1 STG.E.U8 desc[UR36][R8.64+0xf0], R3 ;  /* 0x0000f00308009986 */ /* 0x0001e8000c101124 */
[----:B------:R0:W-:Y:S04]  /*165e0*/  @!P4 STG.E.U8 desc[UR36][R8.64+0xf1], R147 ;  /* 0x0000f1930800c986 */ /* 0x0001e8000c101124 */
[----:B------:R0:W-:Y:S04]  /*165f0*/  @!P3 STG.E.U8 desc[UR36][R6.64+0xf8], R11 ;  /* 0x0000f80b0600b986 */ /* 0x0001e8000c101124 */
[----:B------:R0:W-:Y:S04]  /*16600*/  @!P0 STG.E.U8 desc[UR36][R6.64+0xf9], R149 ;  /* 0x0000f99506008986 */ /* 0x0001e8000c101124 */
[----:B------:R0:W-:Y:S04]  /*16610*/  @!P5 STG.E.U8 desc[UR36][R8.64+0xf8], R5 ;  /* 0x0000f8050800d986 */ /* 0x0001e8000c101124 */
[----:B------:R0:W-:Y:S02]  /*16620*/  @!P2 STG.E.U8 desc[UR36][R8.64+0xf9], R151 ;  /* 0x0000f9970800a986 */ /* 0x0001e4000c101124 */
.L_x_542:
[----:B------:R-:W-:Y:S05]  /*16630*/  BSYNC B0 ;  /* 0x0000000000007941 */ /* 0x000fea0003800000 */
.L_x_28:
[----:B0-----:R-:W5:Y:S04]  /*16640*/  LDL.LU R3, [R1+0x204] ;  /* 0x0002040001037983 */ /* 0x001f680000300800 */
[----:B------:R-:W5:Y:S01]  /*16650*/  LDL.LU R2, [R1+0x208] ;  /* 0x0002080001027983 */ /* 0x000f620000300800 */
[----:B------:R-:W-:Y:S01]  /*16660*/  ULDC UR4, c[0x0][0xc] ;  /* 0x0000030000047ab9 */ /* 0x000fe20000000800 */
[----:B------:R-:W-:Y:S01]  /*16670*/  ULDC UR5, c[0x0][0x10] ;  /* 0x0000040000057ab9 */ /* 0x000fe20000000800 */
[----:B------:R-:W5:Y:S01]  /*16680*/  LDC R5, c[0x0][0x14] ;  /* 0x00000500ff057b82 */ /* 0x000f620000000800 */
[----:B------:R-:W-:Y:S01]  /*16690*/  UIMAD.WIDE.U32 UR4, UR4, UR5, URZ ;  /* 0x00000005040472a5 */ /* 0x000fe2000f8e003f */
[----:B------:R-:W-:Y:S01]  /*166a0*/  PRMT R0, RZ, 0x7610, R0 ;  /* 0x00007610ff007816 */ /* 0x000fe20000000000 */
[----:B------:R-:W-:Y:S01]  /*166b0*/  IMAD.MOV.U32 R19, RZ, RZ, -0x1 ;  /* 0xffffffffff137424 */ /* 0x000fe200078e00ff */
[----:B------:R-:W-:-:S03]  /*166c0*/  MOV R154, 0xffffffff ;  /* 0xffffffff009a7802 */ /* 0x000fc60000000f00 */
[----:B-----5:R-:W-:-:S04]  /*166d0*/  IMAD.WIDE.U32 R2, R5, UR4, R2 ;  /* 0x0000000405027c25 */ /* 0x020fc8000f8e0002 */
[----:B------:R-:W-:Y:S01]  /*166e0*/  IMAD R5, R5, UR5, RZ ;  /* 0x0000000505057c24 */ /* 0x000fe2000f8e02ff */
[----:B------:R-:W-:Y:S01]  /*166f0*/  MOV R21, R2 ;  /* 0x0000000200157202 */ /* 0x000fe20000000f00 */
[----:B------:R-:W-:Y:S02]  /*16700*/  ULDC.64 UR4, c[0x0][0x650] ;  /* 0x0001940000047ab9 */ /* 0x000fe40000000a00 */
[----:B------:R-:W-:Y:S01]  /*16710*/  IMAD.IADD R22, R3, 0x1, R5 ;  /* 0x0000000103167824 */ /* 0x000fe200078e0205 */
[----:B------:R-:W-:-:S04]  /*16720*/  ISETP.GE.U32.AND P0, PT, R2, UR4, PT ;  /* 0x0000000402007c0c */ /* 0x000fc8000bf06070 */
[----:B------:R0:W-:Y:S01]  /*16730*/  STL [R1+0x204], R22 ;  /* 0x0002041601007387 */ /* 0x0001e20000100800 */
[----:B------:R-:W-:-:S03]  /*16740*/  ISETP.GE.U32.AND.EX P0, PT, R22, UR5, PT, P0 ;  /* 0x0000000516007c0c */ /* 0x000fc6000bf06100 */
[----:B------:R0:W-:Y:S10]  /*16750*/  STL [R1+0x208], R21 ;  /* 0x0002081501007387 */ /* 0x0001f40000100800 */
[----:B0-----:R-:W-:Y:S05]  /*16760*/  @P0 BRA `(.L_x_543) ;  /* 0x0000000400700947 */ /* 0x001fea0003800000 */
[----:B------:R-:W0:Y:S01]  /*16770*/  S2R R14, SR_CTAID.X ;  /* 0x00000000000e7919 */ /* 0x000e220000002500 */
[----:B--2-4-:R-:W2:Y:S01]  /*16780*/  LDC.64 R8, c[0x0][0x628] ;  /* 0x00018a00ff087b82 */ /* 0x014ea20000000a00 */
[----:B------:R-:W-:Y:S01]  /*16790*/  ULDC UR4, c[0x0][0x150] ;  /* 0x0000540000047ab9 */ /* 0x000fe20000000800 */
[----:B-1-3--:R-:W-:Y:S01]  /*167a0*/  IMAD.MOV.U32 R6, RZ, RZ, R21 ;  /* 0x000000ffff067224 */ /* 0x00afe200078e0015 */
[----:B------:R-:W1:Y:S01]  /*167b0*/  S2R R20, SR_CTAID.Y ;  /* 0x0000000000147919 */ /* 0x000e620000002600 */
[----:B------:R-:W-:-:S04]  /*167c0*/  MOV R7, R22 ;  /* 0x0000001600077202 */ /* 0x000fc80000000f00 */
[----:B------:R-:W3:Y:S08]  /*167d0*/  LDC R19, c[0x0][0x144] ;  /* 0x00005100ff137b82 */ /* 0x000ef00000000800 */
[----:B------:R-:W4:Y:S08]  /*167e0*/  LDC R10, c[0x0][0x630] ;  /* 0x00018c00ff0a7b82 */ /* 0x000f300000000800 */
[----:B------:R-:W1:Y:S01]  /*167f0*/  LDC.64 R12, c[0x0][0x620] ;  /* 0x00018800ff0c7b82 */ /* 0x000e620000000a00 */
[----:B--2---:R-:W-:-:S04]  /*16800*/  ISETP.NE.U32.AND P0, PT, R8, RZ, PT ;  /* 0x000000ff0800720c */ /* 0x004fc80003f05070 */
[----:B------:R-:W-:Y:S02]  /*16810*/  ISETP.NE.AND.EX P0, PT, R9, RZ, PT, P0 ;  /* 0x000000ff0900720c */ /* 0x000fe40003f05300 */
[----:B0-----:R-:W-:-:S05]  /*16820*/  I2FP.F32.U32 R0, R14 ;  /* 0x0000000e00007245 */ /* 0x001fca0000201000 */
[----:B------:R-:W-:-:S04]  /*16830*/  FMUL R0, R0, UR4 ;  /* 0x0000000400007c20 */ /* 0x000fc80008400000 */
[----:B------:R0:W2:Y:S02]  /*16840*/  F2I.U32.TRUNC.NTZ R15, R0 ;  /* 0x00000000000f7305 */ /* 0x0000a4000020f000 */
[----:B---34-:R-:W-:Y:S05]  /*16850*/  @!P0 BRA `(.L_x_544) ;  /* 0x0000000000288947 */ /* 0x018fea0003800000 */
[----:B0-----:R-:W0:Y:S02]  /*16860*/  LDC R0, c[0x0][0x634] ;  /* 0x00018d00ff007b82 */ /* 0x001e240000000800 */
        /* <DEDUP_REMOVED lines=9> */
.L_x_544:
[-CC-:B------:R-:W-:Y:S01]  /*16900*/  SHF.R.U64 R154, R6, R10.reuse, R7.reuse ;  /* 0x0000000a069a7219 */ /* 0x180fe20000001207 */
[----:B------:R-:W3:Y:S01]  /*16910*/  LDC.64 R26, c[0x0][0x640] ;  /* 0x00019000ff1a7b82 */ /* 0x000ee20000000a00 */
[----:B0-----:R-:W-:Y:S01]  /*16920*/  SHF.R.U32.HI R0, RZ, R10, R7 ;  /* 0x0000000aff007219 */ /* 0x001fe20000011607 */
[----:B--2---:R-:W-:Y:S01]  /*16930*/  IMAD.MOV R15, RZ, RZ, -R15 ;  /* 0x000000ffff0f7224 */ /* 0x004fe200078e0a0f */
[----:B------:R-:W-:Y:S01]  /*16940*/  IADD3 R5, P0, RZ, -R154, RZ ;  /* 0x8000009aff057210 */ /* 0x000fe20007f1e0ff */
[----:B------:R-:W-:Y:S01]  /*16950*/  ULDC UR4, c[0x0][0x154] ;  /* 0x0000550000047ab9 */ /* 0x000fe20000000800 */
[----:B------:R-:W-:Y:S02]  /*16960*/  MOV R2, R21 ;  /* 0x0000001500027202 */ /* 0x000fe40000000f00 */
[----:B------:R-:W-:Y:S01]  /*16970*/  IADD3.X R3, RZ, ~R0, RZ, P0, !PT ;  /* 0x80000000ff037210 */ /* 0x000fe200007fe4ff */
[----:B------:R-:W0:Y:S01]  /*16980*/  LDC R4, c[0x0][0x618] ;  /* 0x00018600ff047b82 */ /* 0x000e220000000800 */
[----:B------:R-:W-:-:S03]  /*16990*/  MOV R7, 0x1 ;  /* 0x0000000100077802 */ /* 0x000fc60000000f00 */
[-C--:B-1----:R-:W-:Y:S02]  /*169a0*/  IMAD R0, R3, R12.reuse, RZ ;  /* 0x0000000c03007224 */ /* 0x082fe400078e02ff */
[----:B------:R-:W-:Y:S02]  /*169b0*/  IMAD.MOV.U32 R3, RZ, RZ, R22 ;  /* 0x000000ffff037224 */ /* 0x000fe400078e0016 */
[----:B------:R-:W1:Y:S01]  /*169c0*/  LDC R6, c[0x0][0x608] ;  /* 0x00018200ff067b82 */ /* 0x000e620000000800 */
[----:B------:R-:W-:Y:S02]  /*169d0*/  IMAD R22, R19, R15, R14 ;  /* 0x0000000f13167224 */ /* 0x000fe400078e020e */
[----:B------:R-:W-:-:S04]  /*169e0*/  IMAD.WIDE.U32 R2, R5, R12, R2 ;  /* 0x0000000c05027225 */ /* 0x000fc800078e0002 */
[----:B------:R-:W-:Y:S01]  /*169f0*/  IMAD R5, R5, R13, R0 ;  /* 0x0000000d05057224 */ /* 0x000fe200078e0200 */
[----:B------:R-:W2:Y:S01]  /*16a00*/  LDC R24, c[0x0][0x658] ;  /* 0x00019600ff187b82 */ /* 0x000ea20000000800 */
[----:B------:R-:W-:Y:S02]  /*16a10*/  I2FP.F32.U32 R0, R20 ;  /* 0x0000001400007245 */ /* 0x000fe40000201000 */
[----:B---3--:R-:W-:Y:S02]  /*16a20*/  ISETP.NE.U32.AND P0, PT, R26, RZ, PT ;  /* 0x000000ff1a00720c */ /* 0x008fe40003f05070 */
[----:B------:R-:W-:Y:S01]  /*16a30*/  IADD3 R3, R3, R5, RZ ;  /* 0x0000000503037210 */ /* 0x000fe20007ffe0ff */
[----:B------:R-:W-:Y:S01]  /*16a40*/  FMUL R0, R0, UR4 ;  /* 0x0000000400007c20 */ /* 0x000fe20008400000 */
[----:B------:R-:W-:Y:S01]  /*16a50*/  ISETP.NE.AND.EX P0, PT, R27, RZ, PT, P0 ;  /* 0x000000ff1b00720c */ /* 0x000fe20003f05300 */
[----:B------:R-:W3:Y:S01]  /*16a60*/  LDC R13, c[0x0][0x148] ;  /* 0x00005200ff0d7b82 */ /* 0x000ee20000000800 */
[-CC-:B0-----:R-:W-:Y:S01]  /*16a70*/  SHF.R.U64 R10, R2, R4.reuse, R3.reuse ;  /* 0x00000004020a7219 */ /* 0x181fe20000001203 */
[----:B------:R0:W4:Y:S01]  /*16a80*/  F2I.U32.TRUNC.NTZ R12, R0 ;  /* 0x00000000000c7305 */ /* 0x000122000020f000 */
[----:B------:R-:W-:Y:S01]  /*16a90*/  SHF.R.U32.HI R3, RZ, R4, R3 ;  /* 0x00000004ff037219 */ /* 0x000fe20000011603 */
[----:B------:R-:W-:-:S04]  /*16aa0*/  IMAD.MOV.U32 R5, RZ, RZ, -0x1 ;  /* 0xffffffffff057424 */ /* 0x000fc800078e00ff */
[----:B------:R-:W0:Y:S01]  /*16ab0*/  LDC R14, c[0x0][0x600] ;  /* 0x00018000ff0e7b82 */ /* 0x000e220000000800 */
[-CC-:B-1----:R-:W-:Y:S02]  /*16ac0*/  SHF.R.U64 R8, R10, R6.reuse, R3.reuse ;  /* 0x000000060a087219 */ /* 0x182fe40000001203 */
[----:B------:R-:W-:-:S05]  /*16ad0*/  SHF.R.U32.HI R3, RZ, R6, R3 ;  /* 0x00000006ff037219 */ /* 0x000fca0000011603 */
[----:B------:R-:W1:Y:S01]  /*16ae0*/  LDC R15, c[0x0][0x648] ;  /* 0x00019200ff0f7b82 */ /* 0x000e620000000800 */
[-CC-:B--2---:R-:W-:Y:S02]  /*16af0*/  SHF.R.U64 R11, R8, R24.reuse, R3.reuse ;  /* 0x00000018080b7219 */ /* 0x184fe40000001203 */
[-C--:B------:R-:W-:Y:S02]  /*16b00*/  SHF.L.U32 R5, R5, R24.reuse, RZ ;  /* 0x0000001805057219 */ /* 0x080fe400000006ff */
[-C--:B------:R-:W-:Y:S01]  /*16b10*/  SHF.R.U32.HI R3, RZ, R24.reuse, R3 ;  /* 0x00000018ff037219 */ /* 0x080fe20000011603 */
[----:B------:R-:W-:Y:S01]  /*16b20*/  IMAD.MOV.U32 R2, RZ, RZ, R11 ;  /* 0x000000ffff027224 */ /* 0x000fe200078e000b */
[----:B------:R-:W-:Y:S01]  /*16b30*/  SHF.L.U32 R24, R7, R24, RZ ;  /* 0x0000001807187219 */ /* 0x000fe200000006ff */
[----:B------:R-:W2:Y:S01]  /*16b40*/  LDC R19, c[0x0][0x638] ;  /* 0x00018e00ff137b82 */ /* 0x000ea20000000800 */
[----:B------:R-:W-:-:S07]  /*16b50*/  LOP3.LUT R161, RZ, R5, RZ, 0x33, !PT ;  /* 0x00000005ffa17212 */ /* 0x000fce00078e33ff */
[----:B------:R-:W0:Y:S01]  /*16b60*/  LDC R21, c[0x0][0x610] ;  /* 0x00018400ff157b82 */ /* 0x000e220000000800 */
[----:B----4-:R-:W-:Y:S05]  /*16b70*/  @!P0 BRA `(.L_x_545) ;  /* 0x0000000000288947 */ /* 0x010fea0003800000 */
[----:B0-----:R-:W0:Y:S02]  /*16b80*/  LDC R0, c[0x0][0x64c] ;  /* 0x00019300ff007b82 */ /* 0x001e240000000800 */
[----:B0-----:R-:W-:-:S04]  /*16b90*/  IADD3 R7, P0, R11, R0, RZ ;  /* 0x000000000b077210 */ /* 0x001fc80007f1e0ff */
[----:B------:R-:W-:-:S05]  /*16ba0*/  IADD3.X R9, RZ, R3, RZ, P0, !PT ;  /* 0x00000003ff097210 */ /* 0x000fca00007fe4ff */
[----:B------:R-:W-:-:S04]  /*16bb0*/  IMAD.WIDE.U32 R2, R9, R26, RZ ;  /* 0x0000001a09027225 */ /* 0x000fc800078e00ff */
[----:B------:R-:W-:-:S04]  /*16bc0*/  IMAD.WIDE.U32 R4, P0, R7, R27, R2 ;  /* 0x0000001b07047225 */ /* 0x000fc80007800002 */
[----:B------:R-:W-:Y:S01]  /*16bd0*/  IMAD.WIDE.U32 R2, R7, R26, RZ ;  /* 0x0000001a07027225 */ /* 0x000fe200078e00ff */
[----:B------:R-:W-:-:S03]  /*16be0*/  MOV R6, R5 ;  /* 0x0000000500067202 */ /* 0x000fc60000000f00 */
[----:B------:R-:W-:Y:S01]  /*16bf0*/  IMAD.X R7, RZ, RZ, RZ, P0 ;  /* 0x000000ffff077224 */ /* 0x000fe200000e06ff */
[----:B------:R-:W-:-:S05]  /*16c00*/  IADD3 RZ, P0, R3, R4, RZ ;  /* 0x0000000403ff7210 */ /* 0x000fca0007f1e0ff */
[----:B------:R-:W-:-:S08]  /*16c10*/  IMAD.WIDE.U32.X R2, R9, R27, R6, P0 ;  /* 0x0000001b09027225 */ /* 0x000fd000000e0406 */
.L_x_545:
[----:B------:R-:W4:Y:S01]  /*16c20*/  LDC R4, c[0x0][0x65c] ;  /* 0x00019700ff047b82 */ /* 0x000f220000000800 */
[----:B01----:R-:W-:Y:S01]  /*16c30*/  SHF.R.U64 R0, R2, R15, R3 ;  /* 0x0000000f02007219 */ /* 0x003fe20000001203 */
[----:B------:R-:W-:Y:S01]  /*16c40*/  IMAD.MOV R12, RZ, RZ, -R12 ;  /* 0x000000ffff0c7224 */ /* 0x000fe200078e0a0c */
[----:B------:R-:W-:Y:S02]  /*16c50*/  LOP3.LUT R161, R8, R161, RZ, 0xc0, !PT ;  /* 0x000000a108a17212 */ /* 0x000fe400078ec0ff */
[----:B------:R-:W-:Y:S01]  /*16c60*/  IADD3 R3, R14, -0x1, RZ ;  /* 0xffffffff0e037810 */ /* 0x000fe20007ffe0ff */
[----:B------:R-:W-:Y:S02]  /*16c70*/  IMAD.MOV R2, RZ, RZ, -R0 ;  /* 0x000000ffff027224 */ /* 0x000fe400078e0a00 */
[----:B------:R-:W-:Y:S01]  /*16c80*/  IMAD R161, R24, R0, R161 ;  /* 0x0000000018a17224 */ /* 0x000fe200078e02a1 */
[----:B------:R-:W-:Y:S01]  /*16c90*/  LOP3.LUT R3, R10, R3, RZ, 0xc0, !PT ;  /* 0x000000030a037212 */ /* 0x000fe200078ec0ff */
[----:B--2---:R-:W-:-:S04]  /*16ca0*/  IMAD R0, R2, R19, R11 ;  /* 0x0000001302007224 */ /* 0x004fc800078e020b */
[----:B------:R-:W-:Y:S01]  /*16cb0*/  IMAD R2, R0, R14, R3 ;  /* 0x0000000e00027224 */ /* 0x000fe200078e0203 */
[----:B----4-:R-:W-:Y:S02]  /*16cc0*/  ISETP.NE.AND P0, PT, R4, 0x1, PT ;  /* 0x000000010400780c */ /* 0x010fe40003f05270 */
[----:B------:R-:W-:-:S04]  /*16cd0*/  MOV R4, 0x1 ;  /* 0x0000000100047802 */ /* 0x000fc80000000f00 */
[----:B------:R-:W-:-:S07]  /*16ce0*/  PRMT R0, R4, 0x7610, R0 ;  /* 0x0000761004007816 */ /* 0x000fce0000000000 */
[----:B---3--:R-:W-:-:S04]  /*16cf0*/  @P0 IMAD R22, R13, R12, R20 ;  /* 0x0000000c0d160224 */ /* 0x008fc800078e0214 */
[----:B------:R-:W-:-:S05]  /*16d00*/  IMAD R161, R161, R21, R22 ;  /* 0x00000015a1a17224 */ /* 0x000fca00078e0216 */
[----:B------:R-:W-:Y:S02]  /*16d10*/  SEL R19, R2, R161, !P0 ;  /* 0x000000a102137207 */ /* 0x000fe40004000000 */
[----:B------:R-:W-:-:S07]  /*16d20*/  SEL R161, R161, R2, !P0 ;  /* 0x00000002a1a17207 */ /* 0x000fce0004000000 */
.L_x_543:
[----:B------:R-:W-:Y:S01]  /*16d30*/  LOP3.LUT P0, RZ, R0, 0xff, RZ, 0xc0, !PT ;  /* 0x000000ff00ff7812 */ /* 0x000fe2000780c0ff */
[----:B------:R-:W-:-:S12]  /*16d40*/  IMAD.MOV.U32 R22, RZ, RZ, R161 ;  /* 0x000000ffff167224 */ /* 0x000fd800078e00a1 */
[----:B------:R-:W-:Y:S05]  /*16d50*/  @P0 BRA `(.L_x_546) ;  /* 0xfffffea0008c0947 */ /* 0x000fea000383ffff */
[----:B------:R-:W-:Y:S05]  /*16d60*/  EXIT ;  /* 0x000000000000794d */ /* 0x000fea0003800000 */
.L_x_3:
[----:B0-----:R-:W2:Y:S01]  /*16d70*/  LDL R18, [R1+0x208] ;  /* 0x0002080001127983 */ /* 0x001ea20000100800 */
[----:B------:R-:W-:-:S03]  /*16d80*/  ULDC.64 UR4, c[0x0][0x650] ;  /* 0x0001940000047ab9 */ /* 0x000fc60000000a00 */
[----:B------:R-:W3:Y:S01]  /*16d90*/  LDL R19, [R1+0x204] ;  /* 0x0002040001137983 */ /* 0x000ee20000100800 */
[----:B------:R-:W-:Y:S01]  /*16da0*/  PRMT R5, RZ, 0x7610, R5 ;  /* 0x00007610ff057816 */ /* 0x000fe20000000005 */
[----:B------:R-:W-:Y:S01]  /*16db0*/  IMAD.MOV.U32 R12, RZ, RZ, -0x1 ;  /* 0xffffffffff0c7424 */ /* 0x000fe200078e00ff */
[----:B------:R-:W-:Y:S02]  /*16dc0*/  MOV R7, 0xffffffff ;  /* 0xffffffff00077802 */ /* 0x000fe40000000f00 */
[----:B------:R-:W-:Y:S02]  /*16dd0*/  MOV R6, 0xffffffff ;  /* 0xffffffff00067802 */ /* 0x000fe40000000f00 */
[----:B--2---:R-:W-:-:S04]  /*16de0*/  ISETP.GE.U32.AND P0, PT, R18, UR4, PT ;  /* 0x0000000412007c0c */ /* 0x004fc8000bf06070 */
[----:B---3--:R-:W-:-:S13]  /*16df0*/  ISETP.GE.U32.AND.EX P0, PT, R19, UR5, PT, P0 ;  /* 0x0000000513007c0c */ /* 0x008fda000bf06100 */
[----:B------:R-:W-:Y:S05]  /*16e00*/  @P0 BRA `(.L_x_547) ;  /* 0x0000000400680947 */ /* 0x000fea0003800000 */
[----:B------:R-:W0:Y:S01]  /*16e10*/  LDC.64 R12, c[0x0][0x628] ;  /* 0x00018a00ff0c7b82 */ /* 0x000e220000000a00 */
[----:B------:R-:W-:Y:S01]  /*16e20*/  IMAD.MOV.U32 R10, RZ, RZ, R18 ;  /* 0x000000ffff0a7224 */ /* 0x000fe200078e0012 */
[----:B------:R-:W-:-:S06]  /*16e30*/  MOV R11, R19 ;  /* 0x00000013000b7202 */ /* 0x000fcc0000000f00 */
        /* <DEDUP_REMOVED lines=15> */
.L_x_548:
[--C-:B------:R-:W-:Y:S01]  /*16f30*/  SHF.R.U64 R13, R10, R14, R11.reuse ;  /* 0x0000000e0a0d7219 */ /* 0x100fe2000000120b */
[----:B------:R-:W0:Y:S01]  /*16f40*/  LDC R12, c[0x0][0x618] ;  /* 0x00018600ff0c7b82 */ /* 0x000e220000000800 */
[----:B------:R-:W-:Y:S01]  /*16f50*/  I2FP.F32.U32 R8, R2 ;  /* 0x0000000200087245 */ /* 0x000fe20000201000 */
[----:B------:R-:W-:Y:S01]  /*16f60*/  ULDC UR4, c[0x0][0x150] ;  /* 0x0000540000047ab9 */ /* 0x000fe20000000800 */
[----:B------:R-:W-:Y:S01]  /*16f70*/  SHF.R.U32.HI R3, RZ, R14, R11 ;  /* 0x0000000eff037219 */ /* 0x000fe2000001160b */
[----:B------:R-:W-:Y:S01]  /*16f80*/  IMAD.MOV.U32 R6, RZ, RZ, R18 ;  /* 0x000000ffff067224 */ /* 0x000fe200078e0012 */
[----:B------:R-:W-:Y:S01]  /*16f90*/  IADD3 R5, P0, RZ, -R13, RZ ;  /* 0x8000000dff057210 */ /* 0x000fe20007f1e0ff */
[----:B------:R-:W-:Y:S01]  /*16fa0*/  FMUL R9, R8, UR4 ;  /* 0x0000000408097c20 */ /* 0x000fe20008400000 */
[----:B------:R-:W-:Y:S01]  /*16fb0*/  MOV R7, R19 ;  /* 0x0000001300077202 */ /* 0x000fe20000000f00 */
[----:B------:R-:W1:Y:S01]  /*16fc0*/  LDC.64 R20, c[0x0][0x640] ;  /* 0x00019000ff147b82 */ /* 0x000e620000000a00 */
[----:B------:R-:W-:Y:S01]  /*16fd0*/  IADD3.X R3, RZ, ~R3, RZ, P0, !PT ;  /* 0x80000003ff037210 */ /* 0x000fe200007fe4ff */
[----:B------:R-:W-:-:S02]  /*16fe0*/  ULDC UR4, c[0x0][0x154] ;  /* 0x0000550000047ab9 */ /* 0x000fc40000000800 */
[----:B------:R-:W2:Y:S01]  /*16ff0*/  F2I.U32.TRUNC.NTZ R9, R9 ;  /* 0x0000000900097305 */ /* 0x000ea2000020f000 */
[----:B------:R-:W-:-:S03]  /*17000*/  IMAD.WIDE.U32 R6, R5, R16, R6 ;  /* 0x0000001005067225 */ /* 0x000fc600078e0006 */
[----:B------:R-:W3:Y:S01]  /*17010*/  LDC R11, c[0x0][0x144] ;  /* 0x00005100ff0b7b82 */ /* 0x000ee20000000800 */
[----:B------:R-:W-:-:S04]  /*17020*/  IMAD R8, R3, R16, RZ ;  /* 0x0000001003087224 */ /* 0x000fc800078e02ff */
[----:B------:R-:W-:Y:S01]  /*17030*/  IMAD R3, R5, R17, R8 ;  /* 0x0000001105037224 */ /* 0x000fe200078e0208 */
[----:B------:R-:W-:Y:S02]  /*17040*/  MOV R8, 0x1 ;  /* 0x0000000100087802 */ /* 0x000fe40000000f00 */
[----:B------:R-:W4:Y:S01]  /*17050*/  LDC R14, c[0x0][0x608] ;  /* 0x00018200ff0e7b82 */ /* 0x000f220000000800 */
[----:B------:R-:W-:Y:S01]  /*17060*/  IMAD.IADD R3, R7, 0x1, R3 ;  /* 0x0000000107037824 */ /* 0x000fe200078e0203 */
[----:B--2---:R-:W-:-:S04]  /*17070*/  IADD3 R5, -R9, RZ, RZ ;  /* 0x000000ff09057210 */ /* 0x004fc80007ffe1ff */
[--C-:B0-----:R-:W-:Y:S02]  /*17080*/  SHF.R.U64 R10, R6, R12, R3.reuse ;  /* 0x0000000c060a7219 */ /* 0x101fe40000001203 */
[----:B------:R-:W0:Y:S01]  /*17090*/  LDC R19, c[0x0][0x658] ;  /* 0x00019600ff137b82 */ /* 0x000e220000000800 */
[----:B------:R-:W-:Y:S02]  /*170a0*/  I2FP.F32.U32 R6, R4 ;  /* 0x0000000400067245 */ /* 0x000fe40000201000 */
[----:B-1----:R-:W-:Y:S02]  /*170b0*/  ISETP.NE.U32.AND P0, PT, R20, RZ, PT ;  /* 0x000000ff1400720c */ /* 0x002fe40003f05070 */
[----:B------:R-:W-:Y:S01]  /*170c0*/  SHF.R.U32.HI R3, RZ, R12, R3 ;  /* 0x0000000cff037219 */ /* 0x000fe20000011603 */
[----:B------:R-:W-:Y:S01]  /*170d0*/  FMUL R6, R6, UR4 ;  /* 0x0000000406067c20 */ /* 0x000fe20008400000 */
[----:B------:R-:W-:Y:S01]  /*170e0*/  ISETP.NE.AND.EX P0, PT, R21, RZ, PT, P0 ;  /* 0x000000ff1500720c */ /* 0x000fe20003f05300 */
[----:B------:R-:W1:Y:S01]  /*170f0*/  LDC R17, c[0x0][0x148] ;  /* 0x00005200ff117b82 */ /* 0x000e620000000800 */
[----:B---3--:R-:W-:-:S02]  /*17100*/  IMAD R18, R11, R5, R2 ;  /* 0x000000050b127224 */ /* 0x008fc400078e0202 */
[----:B------:R-:W-:-:S05]  /*17110*/  IMAD.MOV.U32 R12, RZ, RZ, -0x1 ;  /* 0xffffffffff0c7424 */ /* 0x000fca00078e00ff */
[----:B------:R-:W2:Y:S01]  /*17120*/  LDC R16, c[0x0][0x600] ;  /* 0x00018000ff107b82 */ /* 0x000ea20000000800 */
[-CC-:B----4-:R-:W-:Y:S02]  /*17130*/  SHF.R.U64 R15, R10, R14.reuse, R3.reuse ;  /* 0x0000000e0a0f7219 */ /* 0x190fe40000001203 */
[----:B------:R-:W-:Y:S02]  /*17140*/  SHF.R.U32.HI R2, RZ, R14, R3 ;  /* 0x0000000eff027219 */ /* 0x000fe40000011603 */
[----:B------:R3:W4:Y:S03]  /*17150*/  F2I.U32.TRUNC.NTZ R14, R6 ;  /* 0x00000006000e7305 */ /* 0x000726000020f000 */
[----:B------:R-:W1:Y:S01]  /*17160*/  LDC R22, c[0x0][0x648] ;  /* 0x00019200ff167b82 */ /* 0x000e620000000800 */
[-C--:B0-----:R-:W-:Y:S02]  /*17170*/  SHF.L.U32 R5, R12, R19.reuse, RZ ;  /* 0x000000130c057219 */ /* 0x081fe400000006ff */
[----:B------:R-:W-:-:S02]  /*17180*/  SHF.R.U64 R12, R15, R19, R2 ;  /* 0x000000130f0c7219 */ /* 0x000fc40000001202 */
[-C--:B------:R-:W-:Y:S02]  /*17190*/  SHF.R.U32.HI R3, RZ, R19.reuse, R2 ;  /* 0x00000013ff037219 */ /* 0x080fe40000011602 */
[----:B------:R-:W-:Y:S01]  /*171a0*/  SHF.L.U32 R19, R8, R19, RZ ;  /* 0x0000001308137219 */ /* 0x000fe200000006ff */
[----:B------:R-:W0:Y:S01]  /*171b0*/  LDC R23, c[0x0][0x638] ;  /* 0x00018e00ff177b82 */ /* 0x000e220000000800 */
[----:B------:R-:W-:Y:S01]  /*171c0*/  LOP3.LUT R24, RZ, R5, RZ, 0x33, !PT ;  /* 0x00000005ff187212 */ /* 0x000fe200078e33ff */
[----:B------:R-:W-:-:S06]  /*171d0*/  IMAD.MOV.U32 R2, RZ, RZ, R12 ;  /* 0x000000ffff027224 */ /* 0x000fcc00078e000c */
[----:B------:R-:W0:Y:S01]  /*171e0*/  LDC R25, c[0x0][0x610] ;  /* 0x00018400ff197b82 */ /* 0x000e220000000800 */
[----:B---34-:R-:W-:Y:S05]  /*171f0*/  @!P0 BRA `(.L_x_549) ;  /* 0x0000000000288947 */ /* 0x018fea0003800000 */
[----:B------:R-:W3:Y:S02]  /*17200*/  LDC R5, c[0x0][0x64c] ;  /* 0x00019300ff057b82 */ /* 0x000ee40000000800 */
[----:B---3--:R-:W-:-:S04]  /*17210*/  IADD3 R5, P0, R12, R5, RZ ;  /* 0x000000050c057210 */ /* 0x008fc80007f1e0ff */
        /* <DEDUP_REMOVED lines=8> */
.L_x_549:
[----:B------:R-:W3:Y:S01]  /*172a0*/  LDC R5, c[0x0][0x65c] ;  /* 0x00019700ff057b82 */ /* 0x000ee20000000800 */
[----:B-1----:R-:W-:Y:S01]  /*172b0*/  SHF.R.U64 R3, R2, R22, R3 ;  /* 0x0000001602037219 */ /* 0x002fe20000001203 */
[----:B------:R-:W-:Y:S01]  /*172c0*/  IMAD.MOV R14, RZ, RZ, -R14 ;  /* 0x000000ffff0e7224 */ /* 0x000fe200078e0a0e */
[----:B------:R-:W-:Y:S01]  /*172d0*/  LOP3.LUT R2, R15, R24, RZ, 0xc0, !PT ;  /* 0x000000180f027212 */ /* 0x000fe200078ec0ff */
[----:B------:R-:W-:Y:S01]  /*172e0*/  IMAD.MOV.U32 R6, RZ, RZ, R13 ;  /* 0x000000ffff067224 */ /* 0x000fe200078e000d */
[----:B--2---:R-:W-:-:S03]  /*172f0*/  IADD3 R9, R16, -0x1, RZ ;  /* 0xffffffff10097810 */ /* 0x004fc60007ffe0ff */
[----:B------:R-:W-:Y:S01]  /*17300*/  IMAD R7, R19, R3, R2 ;  /* 0x0000000313077224 */ /* 0x000fe200078e0202 */
[----:B---3--:R-:W-:Y:S01]  /*17310*/  ISETP.NE.AND P0, PT, R5, 0x1, PT ;  /* 0x000000010500780c */ /* 0x008fe20003f05270 */
[----:B------:R-:W-:Y:S01]  /*17320*/  IMAD.MOV R5, RZ, RZ, -R3 ;  /* 0x000000ffff057224 */ /* 0x000fe200078e0a03 */
[----:B------:R-:W-:-:S03]  /*17330*/  LOP3.LUT R3, R10, R9, RZ, 0xc0, !PT ;  /* 0x000000090a037212 */ /* 0x000fc600078ec0ff */
[----:B0-----:R-:W-:Y:S01]  /*17340*/  IMAD R2, R5, R23, R12 ;  /* 0x0000001705027224 */ /* 0x001fe200078e020c */
[----:B------:R-:W-:-:S03]  /*17350*/  MOV R5, 0x1 ;  /* 0x0000000100057802 */ /* 0x000fc60000000f00 */
[----:B------:R-:W-:-:S04]  /*17360*/  IMAD R2, R2, R16, R3 ;  /* 0x0000001002027224 */ /* 0x000fc800078e0203 */
[----:B------:R-:W-:-:S04]  /*17370*/  @P0 IMAD R18, R17, R14, R4 ;  /* 0x0000000e11120224 */ /* 0x000fc800078e0204 */
[----:B------:R-:W-:-:S05]  /*17380*/  IMAD R7, R7, R25, R18 ;  /* 0x0000001907077224 */ /* 0x000fca00078e0212 */
[----:B------:R-:W-:Y:S02]  /*17390*/  SEL R12, R2, R7, !P0 ;  /* 0x00000007020c7207 */ /* 0x000fe40004000000 */
[----:B------:R-:W-:-:S07]  /*173a0*/  SEL R7, R7, R2, !P0 ;  /* 0x0000000207077207 */ /* 0x000fce0004000000 */
.L_x_547:
[----:B------:R-:W-:-:S08]  /*173b0*/  NOP ;  /* 0x0000000000007918 */ /* 0x000fd00000000000 */
[----:B------:R-:W0:-:S00]  /*173c0*/  USETMAXREG.DEALLOC.CTAPOOL 0x28 ;  /* 0x00000028000079c8 */ /* 0x000e0000080e0500 */
[----:B0-----:R-:W-:-:S13]  /*173d0*/  ISETP.NE.AND P0, PT, R0, RZ, PT ;  /* 0x000000ff0000720c */ /* 0x001fda0003f05270 */
[----:B------:R-:W-:Y:S05]  /*173e0*/  @P0 EXIT ;  /* 0x000000000000094d */ /* 0x000fea0003800000 */
[----:B------:R-:W-:Y:S01]  /*173f0*/  LOP3.LUT P0, RZ, R5, 0xff, RZ, 0xc0, !PT ;  /* 0x000000ff05ff7812 */ /* 0x000fe2000780c0ff */
[----:B------:R-:W-:Y:S01]  /*17400*/  IMAD.MOV.U32 R0, RZ, RZ, RZ ;  /* 0x000000ffff007224 */ /* 0x000fe200078e00ff */
[----:B------:R-:W-:-:S11]  /*17410*/  MOV R8, 0x1 ;  /* 0x0000000100087802 */ /* 0x000fd60000000f00 */
[----:B------:R-:W-:Y:S05]  /*17420*/  @!P0 BRA `(.L_x_550) ;  /* 0x0000000c00588947 */ /* 0x000fea0003800000 */
[----:B------:R-:W2:Y:S01]  /*17430*/  LDL R2, [R1+0x200] ;  /* 0x0002000001027983 */ /* 0x000ea20000100800 */
[----:B------:R-:W0:Y:S01]  /*17440*/  LDC R0, c[0x0][0x28c] ;  /* 0x0000a300ff007b82 */ /* 0x000e220000000800 */
[----:B------:R-:W-:Y:S01]  /*17450*/  ULDC UR5, c[0x0][0x600] ;  /* 0x0001800000057ab9 */ /* 0x000fe20000000800 */
[----:B------:R-:W-:Y:S01]  /*17460*/  ULDC UR4, c[0x0][0xc] ;  /* 0x0000030000047ab9 */ /* 0x000fe20000000800 */
[----:B------:R-:W1:Y:S01]  /*17470*/  S2R R4, SR_TID.X ;  /* 0x0000000000047919 */ /* 0x000e620000002100 */
[----:B------:R-:W-:Y:S01]  /*17480*/  UIADD3 UR16, UR5, -0x1, URZ ;  /* 0xffffffff05107890 */ /* 0x000fe2000fffe03f */
[----:B------:R-:W-:Y:S01]  /*17490*/  BSSY B0, `(.L_x_550) ;  /* 0x00000cf000007945 */ /* 0x000fe20003800000 */
[----:B------:R-:W-:Y:S01]  /*174a0*/  ULDC UR6, c[0x0][0x658] ;  /* 0x0001960000067ab9 */ /* 0x000fe20000000800 */
[----:B------:R-:W-:Y:S01]  /*174b0*/  ULDC UR5, c[0x0][0x10] ;  /* 0x0000040000057ab9 */ /* 0x000fe20000000800 */
[----:B------:R-:W-:Y:S01]  /*174c0*/  UMOV UR7, 0xffffffff ;  /* 0xffffffff00077882 */ /* 0x000fe20000000000 */
[----:B------:R-:W-:Y:S01]  /*174d0*/  UMOV UR8, 0x1 ;  /* 0x0000000100087882 */ /* 0x000fe20000000000 */
[----:B------:R-:W-:Y:S01]  /*174e0*/  UIMAD.WIDE.U32 UR4, UR4, UR5, URZ ;  /* 0x00000005040472a5 */ /* 0x000fe2000f8e003f */
[----:B------:R-:W-:Y:S01]  /*174f0*/  IMAD.MOV.U32 R10, RZ, RZ, 0x1 ;  /* 0x00000001ff0a7424 */ /* 0x000fe200078e00ff */
[----:B------:R-:W-:Y:S01]  /*17500*/  USHF.L.U32 UR7, UR7, UR6, URZ ;  /* 0x0000000607077299 */ /* 0x000fe2000800063f */
[----:B------:R-:W-:Y:S01]  /*17510*/  MOV R8, 0x1 ;  /* 0x0000000100087802 */ /* 0x000fe20000000f00 */
[----:B------:R-:W-:-:S02]  /*17520*/  USHF.L.U32 UR18, UR8, UR6, URZ ;  /* 0x0000000608127299 */ /* 0x000fc4000800063f */
[----:B------:R-:W-:Y:S01]  /*17530*/  ULOP3.LUT UR17, URZ, UR7, URZ, 0x33, !UPT ;  /* 0x000000073f117292 */ /* 0x000fe2000f8e333f */
[----:B------:R-:W-:Y:S01]  /*17540*/  ULDC UR6, c[0x0][0x14] ;  /* 0x0000050000067ab9 */ /* 0x000fe20000000800 */
[----:B------:R-:W-:Y:S01]  /*17550*/  ULDC.64 UR22, c[0x0][0x198] ;  /* 0x0000660000167ab9 */ /* 0x000fe20000000a00 */
[----:B------:R-:W-:Y:S02]  /*17560*/  UIMAD.WIDE.U32 UR20, UR4, UR6, URZ ;  /* 0x00000006041472a5 */ /* 0x000fe4000f8e003f */
[----:B------:R-:W-:Y:S01]  /*17570*/  UIMAD UR13, UR5, UR6, URZ ;  /* 0x00000006050d72a4 */ /* 0x000fe2000f8e023f */
[----:B0-----:R-:W-:-:S03]  /*17580*/  IADD3 R0, R0, 0x7f, RZ ;  /* 0x0000007f00007810 */ /* 0x001fc60007ffe0ff */
[----:B------:R-:W-:Y:S01]  /*17590*/  UIADD3 UR13, UR21, UR13, URZ ;  /* 0x0000000d150d7290 */ /* 0x000fe2000fffe03f */
[----:B------:R-:W-:-:S04]  /*175a0*/  SHF.R.S32.HI R3, RZ, 0x1f, R0 ;  /* 0x0000001fff037819 */ /* 0x000fc80000011400 */
[----:B------:R-:W-:Y:S01]  /*175b0*/  LEA.HI R3, R3, R0, RZ, 0x7 ;  /* 0x0000000003037211 */ /* 0x000fe200078f38ff */
[----:B------:R-:W-:Y:S01]  /*175c0*/  IMAD.MOV.U32 R0, RZ, RZ, RZ ;  /* 0x000000ffff007224 */ /* 0x000fe200078e00ff */
[C---:B-1----:R-:W-:Y:S02]  /*175d0*/  LOP3.LUT P2, RZ, R4.reuse, 0x7f, RZ, 0xc0, !PT ;  /* 0x0000007f04ff7812 */ /* 0x042fe4000784c0ff */
[----:B------:R-:W-:Y:S02]  /*175e0*/  LOP3.LUT P0, RZ, R4, 0x1f, RZ, 0xc0, !PT ;  /* 0x0000001f04ff7812 */ /* 0x000fe4000780c0ff */
[----:B------:R-:W-:Y:S02]  /*175f0*/  SHF.R.S32.HI R11, RZ, 0x7, R3 ;  /* 0x00000007ff0b7819 */ /* 0x000fe40000011403 */
[----:B------:R-:W-:Y:S02]  /*17600*/  PLOP3.LUT P0, PT, P0, P2, PT, 0x8a, 0x0 ;  /* 0x000000000000781c */ /* 0x000fe40000705172 */
[----:B------:R-:W-:-:S02]  /*17610*/  IADD3 R9, R11, 0x1, RZ ;  /* 0x000000010b097810 */ /* 0x000fc40007ffe0ff */
[----:B--2---:R-:W-:-:S09]  /*17620*/  LOP3.LUT R13, R2, 0x2, RZ, 0xfc, !PT ;  /* 0x00000002020d7812 */ /* 0x004fd200078efcff */
.L_x_562:
[----:B------:R-:W-:-:S03]  /*17630*/  UMOV UR4, 0xffffffff ;  /* 0xffffffff00047882 */ /* 0x000fc60000000000 */
[----:B------:R-:W-:Y:S05]  /*17640*/  BRA.DIV UR4, `(.L_x_551) ;  /* 0x0000000e04bc7947 */ /* 0x000fea000b800000 */
[----:B------:R-:W-:-:S13]  /*17650*/  ELECT P6, URZ, PT ;  /* 0x00000000003f782f */ /* 0x000fda00038c0000 */
.L_x_573:
[----:B------:R-:W0:Y:S01]  /*17660*/  LDC R2, c[0x0][0x28c] ;  /* 0x0000a300ff027b82 */ /* 0x000e220000000800 */
[----:B------:R-:W-:Y:S01]  /*17670*/  BSSY B1, `(.L_x_552) ;  /* 0x0000037000017945 */ /* 0x000fe20003800000 */
[----:B0-----:R-:W-:-:S13]  /*17680*/  ISETP.LT.OR P6, PT, R2, 0x1, !P6 ;  /* 0x000000010200780c */ /* 0x001fda00077c1670 */
[----:B------:R-:W-:Y:S05]  /*17690*/  @P6 BRA `(.L_x_553) ;  /* 0x0000000000d06947 */ /* 0x000fea0003800000 */
[----:B------:R-:W-:Y:S01]  /*176a0*/  IMAD.SHL.U32 R14, R12, 0x100, RZ ;  /* 0x000001000c0e7824 */ /* 0x000fe200078e00ff */
[----:B------:R-:W-:Y:S01]  /*176b0*/  MOV R16, RZ ;  /* 0x000000ff00107202 */ /* 0x000fe20000000f00 */
[----:B------:R-:W-:Y:S01]  /*176c0*/  IMAD R15, R7, 0xc0, RZ ;  /* 0x000000c0070f7824 */ /* 0x000fe200078e02ff */
[----:B------:R-:W-:Y:S01]  /*176d0*/  MOV R3, R8 ;  /* 0x0000000800037202 */ /* 0x000fe20000000f00 */
[----:B------:R-:W-:Y:S02]  /*176e0*/  IMAD.MOV.U32 R2, RZ, RZ, R9 ;  /* 0x000000ffff027224 */ /* 0x000fe400078e0009 */
[----:B------:R-:W-:-:S07]  /*176f0*/  IMAD.MOV.U32 R4, RZ, RZ, R0 ;  /* 0x000000ffff047224 */ /* 0x000fce00078e0000 */
.L_x_557:
[----:B------:R-:W0:Y:S01]  /*17700*/  S2R R12, SR_CgaCtaId ;  /* 0x00000000000c7919 */ /* 0x000e220000008800 */
[----:B------:R-:W-:Y:S01]  /*17710*/  MOV R5, 0x400 ;  /* 0x0000040000057802 */ /* 0x000fe20000000f00 */
[----:B------:R-:W1:Y:S03]  /*17720*/  @!P2 LDC R7, c[0x0][0x500] ;  /* 0x00014000ff07ab82 */ /* 0x000e660000000800 */
[----:B0-----:R-:W-:Y:S02]  /*17730*/  LEA R17, R12, R5, 0x18 ;  /* 0x000000050c117211 */ /* 0x001fe400078ec0ff */
[----:B------:R-:W-:Y:S02]  /*17740*/  SHF.L.U32 R5, R3, 0x1f, RZ ;  /* 0x0000001f03057819 */ /* 0x000fe400000006ff */
[----:B------:R-:W-:-:S04]  /*17750*/  LEA R12, R4, R17, 0x3 ;  /* 0x00000011040c7211 */ /* 0x000fc800078e18ff */
[----:B------:R-:W0:Y:S02]  /*17760*/  SYNCS.PHASECHK.TRANS64.TRYWAIT P1, [R12+URZ+0x20], R5 ;  /* 0x000020050c0075a7 */ /* 0x000e24000802017f */
[----:B01----:R-:W-:Y:S05]  /*17770*/  @!P1 BRA `(.L_x_554) ;  /* 0x0000000c00909947 */ /* 0x003fea0003800000 */
.L_x_574:
[----:B0-----:R-:W-:Y:S01]  /*17780*/  PRMT R5, R13, 0x9910, RZ ;  /* 0x000099100d057816 */ /* 0x001fe200000000ff */
[----:B------:R0:W-:Y:S03]  /*17790*/  @!P2 SYNCS.ARRIVE.TRANS64 RZ, [R12+URZ], R7 ;  /* 0x000000070cffa9a7 */ /* 0x0001e6000800003f */
[----:B------:R-:W-:-:S13]  /*177a0*/  ISETP.NE.AND P1, PT, R5, 0x2, PT ;  /* 0x000000020500780c */ /* 0x000fda0003f25270 */
[----:B0-----:R-:W-:Y:S05]  /*177b0*/  @P1 BRA `(.L_x_555) ;  /* 0x0000000000041947 */ /* 0x001fea0003800000 */
[----:B------:R-:W-:Y:S01]  /*177c0*/  BPT.TRAP 0x1 ;  /* 0x000000040000795c */ /* 0x000fe20000300000 */
.L_x_555:
[----:B------:R-:W-:Y:S05]  /*177d0*/  @P0 BRA `(.L_x_556) ;  /* 0x0000000000040947 */ /* 0x000fea0003800000 */
[----:B------:R-:W-:Y:S01]  /*177e0*/  BPT.TRAP 0x1 ;  /* 0x000000040000795c */ /* 0x000fe20000300000 */
.L_x_556:
[--C-:B------:R-:W-:Y:S01]  /*177f0*/  IMAD R5, R4, 0x6000, R17.reuse ;  /* 0x0000600004057824 */ /* 0x100fe200078e0211 */
[----:B------:R-:W-:Y:S01]  /*17800*/  R2UR UR9, R12 ;  /* 0x000000000c0972ca */ /* 0x000fe200000e0000 */
[----:B------:R-:W-:Y:S01]  /*17810*/  IMAD R17, R4, 0x8000, R17 ;  /* 0x0000800004117824 */ /* 0x000fe200078e0211 */
[----:B------:R-:W-:Y:S01]  /*17820*/  UIADD3 UR4, UP0, UR22, 0xf0, URZ ;  /* 0x000000f016047890 */ /* 0x000fe2000ff1e03f */
[----:B------:R-:W-:Y:S01]  /*17830*/  VIADD R2, R2, 0xffffffff ;  /* 0xffffffff02027836 */ /* 0x000fe20000000000 */
[----:B------:R-:W-:Y:S01]  /*17840*/  R2UR UR5, R5 ;  /* 0x00000000050572ca */ /* 0x000fe200000e0000 */
[----:B------:R-:W-:Y:S01]  /*17850*/  UIADD3 UR24, UP1, UR22, 0x1f0, URZ ;  /* 0x000001f016187890 */ /* 0x000fe2000ff3e03f */
[----:B------:R-:W-:Y:S01]  /*17860*/  R2UR UR8, R17 ;  /* 0x00000000110872ca */ /* 0x000fe200000e0000 */
[----:B------:R-:W-:Y:S01]  /*17870*/  UMOV UR6, 0x0 ;  /* 0x0000000000067882 */ /* 0x000fe20000000000 */
[----:B------:R-:W-:Y:S01]  /*17880*/  R2UR UR11, R15 ;  /* 0x000000000f0b72ca */ /* 0x000fe200000e0000 */
[----:B------:R-:W-:Y:S01]  /*17890*/  UIADD3.X UR25, URZ, UR23, URZ, UP1, !UPT ;  /* 0x000000173f197290 */ /* 0x000fe20008ffe43f */
[----:B------:R-:W-:Y:S01]  /*178a0*/  R2UR UR10, R16 ;  /* 0x00000000100a72ca */ /* 0x000fe200000e0000 */
[----:B------:R-:W-:Y:S01]  /*178b0*/  UMOV UR7, 0x10000000 ;  /* 0x1000000000077882 */ /* 0x000fe20000000000 */
[----:B------:R-:W-:-:S02]  /*178c0*/  R2UR UR12, R6 ;  /* 0x00000000060c72ca */ /* 0x000fc400000e0000 */
[----:B------:R-:W-:Y:S02]  /*178d0*/  R2UR UR19, R14 ;  /* 0x000000000e1372ca */ /* 0x000fe400000e0000 */
[----:B------:R-:W-:Y:S01]  /*178e0*/  ISETP.GT.AND P3, PT, R2, 0x1, PT ;  /* 0x000000010200780c */ /* 0x000fe20003f64270 */
[----:B------:R-:W-:Y:S01]  /*178f0*/  UIADD3 UR14, UR5, 0x100, URZ ;  /* 0x00000100050e7890 */ /* 0x000fe2000fffe03f */
[----:B------:R-:W-:Y:S01]  /*17900*/  IADD3 R4, R4, 0x1, RZ ;  /* 0x0000000104047810 */ /* 0x000fe20007ffe0ff */
[----:B------:R-:W-:Y:S01]  /*17910*/  UIADD3.X UR5, URZ, UR23, URZ, UP0, !UPT ;  /* 0x000000173f057290 */ /* 0x000fe200087fe43f */
[----:B------:R-:W-:Y:S01]  /*17920*/  IADD3 R16, R16, 0x80, RZ ;  /* 0x0000008010107810 */ /* 0x000fe20007ffe0ff */
[----:B------:R-:W-:Y:S01]  /*17930*/  UIADD3 UR15, UR8, 0x18100, URZ ;  /* 0x00018100080f7890 */ /* 0x000fe2000fffe03f */
[----:B------:R-:W-:Y:S02]  /*17940*/  ISETP.NE.AND P1, PT, R4, 0x4, PT ;  /* 0x000000040400780c */ /* 0x000fe40003f25270 */
[----:B------:R-:W-:-:S02]  /*17950*/  UMOV UR8, UR14 ;  /* 0x0000000e00087c82 */ /* 0x000fc40008000000 */
[----:B------:R-:W-:Y:S02]  /*17960*/  SEL R12, RZ, 0x1, P1 ;  /* 0x00000001ff0c7807 */ /* 0x000fe40000800000 */
[----:B------:R0:W-:Y:S01]  /*17970*/  UTMALDG.3D [UR8], [UR4], desc[UR6] ;  /* 0x00000608040075b4 */ /* 0x0001e20008011000 */
[----:B------:R-:W-:Y:S02]  /*17980*/  SEL R4, R4, RZ, P1 ;  /* 0x000000ff04047207 */ /* 0x000fe40000800000 */
[----:B------:R-:W-:Y:S01]  /*17990*/  LOP3.LUT R3, R3, R12, RZ, 0x3c, !PT ;  /* 0x0000000c03037212 */ /* 0x000fe200078e3cff */
[----:B0-----:R-:W-:Y:S01]  /*179a0*/  UMOV UR8, UR15 ;  /* 0x0000000f00087c82 */ /* 0x001fe20008000000 */
[----:B------:R-:W-:Y:S02]  /*179b0*/  UMOV UR11, UR19 ;  /* 0x00000013000b7c82 */ /* 0x000fe40008000000 */
[----:B------:R0:W-:Y:S02]  /*179c0*/  UTMALDG.3D [UR8], [UR24], desc[UR6] ;  /* 0x00000608180075b4 */ /* 0x0001e40008011000 */
[----:B0-----:R-:W-:Y:S05]  /*179d0*/  @P3 BRA `(.L_x_557) ;  /* 0xfffffffc00483947 */ /* 0x001fea000383ffff */
.L_x_553:
[----:B------:R-:W-:Y:S05]  /*179e0*/  BSYNC B1 ;  /* 0x0000000000017941 */ /* 0x000fea0003800000 */
.L_x_552:
[----:B------:R-:W2:Y:S01]  /*179f0*/  LDL.LU R18, [R1+0x204] ;  /* 0x0002040001127983 */ /* 0x000ea20000300800 */
[----:B------:R-:W-:Y:S01]  /*17a00*/  LOP3.LUT P3, RZ, R10, 0xff, RZ, 0xc0, !PT ;  /* 0x000000ff0aff7812 */ /* 0x000fe2000786c0ff */
[----:B------:R-:W-:Y:S01]  /*17a10*/  IMAD.IADD R0, R11, 0x1, R0 ;  /* 0x000000010b007824 */ /* 0x000fe200078e0200 */
[----:B------:R-:W-:Y:S01]  /*17a20*/  ULDC.64 UR4, c[0x0][0x650] ;  /* 0x0001940000047ab9 */ /* 0x000fe20000000a00 */
[----:B------:R-:W3:Y:S01]  /*17a30*/  LDL.LU R17, [R1+0x208] ;  /* 0x0002080001117983 */ /* 0x000ee20000300800 */
[----:B------:R-:W-:Y:S01]  /*17a40*/  BSSY B1, `(.L_x_558) ;  /* 0x0000071000017945 */ /* 0x000fe20003800000 */
[----:B------:R-:W-:Y:S01]  /*17a50*/  MOV R7, 0xffffffff ;  /* 0xffffffff00077802 */ /* 0x000fe20000000f00 */
[----:B------:R-:W-:Y:S01]  /*17a60*/  IMAD.MOV.U32 R12, RZ, RZ, -0x1 ;  /* 0xffffffffff0c7424 */ /* 0x000fe200078e00ff */
[----:B------:R-:W-:Y:S02]  /*17a70*/  ISETP.GT.U32.AND P1, PT, R0, 0x3, PT ;  /* 0x000000030000780c */ /* 0x000fe40003f24070 */
[----:B------:R-:W-:-:S02]  /*17a80*/  SHF.R.U32.HI R2, RZ, 0x2, R0 ;  /* 0x00000002ff027819 */ /* 0x000fc40000011600 */
[----:B------:R-:W-:Y:S02]  /*17a90*/  ISETP.LT.U32.AND P1, PT, R11, 0x4, P1 ;  /* 0x000000040b00780c */ /* 0x000fe40000f21070 */
[----:B------:R-:W0:Y:S01]  /*17aa0*/  @P3 S2R R4, SR_CgaCtaId ;  /* 0x0000000000043919 */ /* 0x000e220000008800 */
[----:B------:R-:W-:Y:S02]  /*17ab0*/  @P3 MOV R3, 0x400 ;  /* 0x0000040000033802 */ /* 0x000fe40000000f00 */
[----:B------:R-:W-:Y:S02]  /*17ac0*/  LOP3.LUT R2, R2, 0x1, RZ, 0xc0, !PT ;  /* 0x0000000102027812 */ /* 0x000fe400078ec0ff */
[----:B------:R-:W-:Y:S02]  /*17ad0*/  MOV R6, 0xffffffff ;  /* 0xffffffff00067802 */ /* 0x000fe40000000f00 */
[----:B------:R-:W-:Y:S02]  /*17ae0*/  LOP3.LUT R0, R0, 0x3, RZ, 0xc0, !PT ;  /* 0x0000000300007812 */ /* 0x000fe400078ec0ff */
[----:B------:R-:W-:-:S02]  /*17af0*/  PRMT R10, RZ, 0x7610, R10 ;  /* 0x00007610ff0a7816 */ /* 0x000fc4000000000a */
[----:B0-----:R-:W-:-:S04]  /*17b00*/  @P3 LEA R3, R4, R3, 0x18 ;  /* 0x0000000304033211 */ /* 0x001fc800078ec0ff */
[----:B------:R0:W-:Y:S01]  /*17b10*/  @P3 SYNCS.ARRIVE.TRANS64.A1T0 RZ, [R3+URZ+0x58], RZ ;  /* 0x000058ff03ff39a7 */ /* 0x0001e2000810003f */
[----:B------:R-:W-:-:S04]  /*17b20*/  ISETP.NE.U32.AND P3, PT, R2, 0x1, PT ;  /* 0x000000010200780c */ /* 0x000fc80003f65070 */
[----:B------:R-:W-:Y:S02]  /*17b30*/  ISETP.GT.U32.AND P3, PT, R11, 0x3, !P3 ;  /* 0x000000030b00780c */ /* 0x000fe40005f64070 */
[----:B0-----:R-:W-:Y:S02]  /*17b40*/  SEL R3, RZ, 0x1, !P1 ;  /* 0x00000001ff037807 */ /* 0x001fe40004800000 */
[----:B------:R-:W-:-:S04]  /*17b50*/  SEL R2, RZ, 0x1, !P3 ;  /* 0x00000001ff027807 */ /* 0x000fc80005800000 */
[----:B------:R-:W-:Y:S02]  /*17b60*/  LOP3.LUT R8, R2, R8, R3, 0x96, !PT ;  /* 0x0000000802087212 */ /* 0x000fe400078e9603 */
[----:B------:R-:W-:Y:S02]  /*17b70*/  PRMT R2, RZ, 0x7610, R2 ;  /* 0x00007610ff027816 */ /* 0x000fe40000000002 */
[----:B---3--:R-:W-:-:S04]  /*17b80*/  IADD3 R17, P4, R17, UR20, RZ ;  /* 0x0000001411117c10 */ /* 0x008fc8000ff9e0ff */
[----:B--2---:R-:W-:Y:S01]  /*17b90*/  IADD3.X R18, R18, UR13, RZ, P4, !PT ;  /* 0x0000000d12127c10 */ /* 0x004fe2000a7fe4ff */
[----:B------:R0:W-:Y:S01]  /*17ba0*/  STL [R1+0x208], R17 ;  /* 0x0002081101007387 */ /* 0x0001e20000100800 */
[----:B------:R-:W-:-:S03]  /*17bb0*/  ISETP.GE.U32.AND P4, PT, R17, UR4, PT ;  /* 0x0000000411007c0c */ /* 0x000fc6000bf86070 */
[----:B------:R0:W-:Y:S01]  /*17bc0*/  STL [R1+0x204], R18 ;  /* 0x0002041201007387 */ /* 0x0001e20000100800 */
[----:B------:R-:W-:-:S13]  /*17bd0*/  ISETP.GE.U32.AND.EX P1, PT, R18, UR5, PT, P4 ;  /* 0x0000000512007c0c */ /* 0x000fda000bf26140 */
[----:B0-----:R-:W-:Y:S05]  /*17be0*/  @P1 BRA `(.L_x_559) ;  /* 0x0000000400581947 */ /* 0x001fea0003800000 */
[----:B------:R-:W-:Y:S01]  /*17bf0*/  ULDC.64 UR4, c[0x0][0x628] ;  /* 0x00018a0000047ab9 */ /* 0x000fe20000000a00 */
[----:B------:R-:W0:Y:S01]  /*17c00*/  S2R R14, SR_CTAID.X ;  /* 0x00000000000e7919 */ /* 0x000e220000002500 */
[----:B------:R-:W-:Y:S01]  /*17c10*/  ISETP.NE.U32.AND P1, PT, RZ, UR4, PT ;  /* 0x00000004ff007c0c */ /* 0x000fe2000bf25070 */
[----:B------:R-:W-:Y:S01]  /*17c20*/  ULDC UR7, c[0x0][0x630] ;  /* 0x00018c0000077ab9 */ /* 0x000fe20000000800 */
[----:B------:R-:W-:Y:S01]  /*17c30*/  IMAD.MOV.U32 R2, RZ, RZ, R17 ;  /* 0x000000ffff027224 */ /* 0x000fe200078e0011 */
[----:B------:R-:W1:Y:S01]  /*17c40*/  S2R R12, SR_CTAID.Y ;  /* 0x00000000000c7919 */ /* 0x000e620000002600 */
[----:B------:R-:W-:Y:S02]  /*17c50*/  ISETP.NE.AND.EX P1, PT, RZ, UR5, PT, P1 ;  /* 0x00000005ff007c0c */ /* 0x000fe4000bf25310 */
[----:B------:R-:W-:-:S11]  /*17c60*/  MOV R3, R18 ;  /* 0x0000001200037202 */ /* 0x000fd60000000f00 */
[----:B------:R-:W-:Y:S05]  /*17c70*/  @!P1 BRA `(.L_x_560) ;  /* 0x0000000000289947 */ /* 0x000fea0003800000 */
[----:B------:R-:W-:Y:S02]  /*17c80*/  ULDC UR6, c[0x0][0x634] ;  /* 0x00018d0000067ab9 */ /* 0x000fe40000000800 */
[----:B------:R-:W-:-:S05]  /*17c90*/  IADD3 R7, P1, R17, UR6, RZ ;  /* 0x0000000611077c10 */ /* 0x000fca000ff3e0ff */
[----:B------:R-:W-:-:S04]  /*17ca0*/  IMAD.X R15, RZ, RZ, R18, P1 ;  /* 0x000000ffff0f7224 */ /* 0x000fc800008e0612 */
[----:B------:R-:W-:-:S04]  /*17cb0*/  IMAD.WIDE.U32 R4, R15, UR4, RZ ;  /* 0x000000040f047c25 */ /* 0x000fc8000f8e00ff */
[----:B------:R-:W-:-:S04]  /*17cc0*/  IMAD.WIDE.U32 R4, P1, R7, UR5, R4 ;  /* 0x0000000507047c25 */ /* 0x000fc8000f820004 */
[----:B------:R-:W-:Y:S01]  /*17cd0*/  IMAD.WIDE.U32 R6, R7, UR4, RZ ;  /* 0x0000000407067c25 */ /* 0x000fe2000f8e00ff */
[----:B------:R-:W-:-:S03]  /*17ce0*/  IADD3.X R3, RZ, RZ, RZ, P1, !PT ;  /* 0x000000ffff037210 */ /* 0x000fc60000ffe4ff */
[----:B------:R-:W-:Y:S01]  /*17cf0*/  IMAD.MOV.U32 R2, RZ, RZ, R5 ;  /* 0x000000ffff027224 */ /* 0x000fe200078e0005 */
[----:B------:R-:W-:-:S05]  /*17d00*/  IADD3 RZ, P1, R7, R4, RZ ;  /* 0x0000000407ff7210 */ /* 0x000fca0007f3e0ff */
[----:B------:R-:W-:-:S08]  /*17d10*/  IMAD.WIDE.U32.X R2, R15, UR5, R2, P1 ;  /* 0x000000050f027c25 */ /* 0x000fd000088e0402 */
.L_x_560:
[--C-:B------:R-:W-:Y:S01]  /*17d20*/  SHF.R.U64 R6, R2, UR7, R3.reuse ;  /* 0x0000000702067c19 */ /* 0x100fe20008001203 */
[----:B------:R-:W-:Y:S01]  /*17d30*/  ULDC.64 UR4, c[0x0][0x620] ;  /* 0x0001880000047ab9 */ /* 0x000fe20000000a00 */
[----:B------:R-:W-:Y:S01]  /*17d40*/  SHF.R.U32.HI R2, RZ, UR7, R3 ;  /* 0x00000007ff027c19 */ /* 0x000fe20008011603 */
[----:B------:R-:W2:Y:S01]  /*17d50*/  LDC R21, c[0x0][0x144] ;  /* 0x00005100ff157b82 */ /* 0x000ea20000000800 */
[----:B------:R-:W-:Y:S01]  /*17d60*/  IADD3 R5, P1, RZ, -R6, RZ ;  /* 0x80000006ff057210 */ /* 0x000fe20007f3e0ff */
[----:B------:R-:W-:Y:S01]  /*17d70*/  ULDC.64 UR8, c[0x0][0x640] ;  /* 0x0001900000087ab9 */ /* 0x000fe20000000a00 */
[----:B------:R-:W-:Y:S01]  /*17d80*/  MOV R3, R18 ;  /* 0x0000001200037202 */ /* 0x000fe20000000f00 */
[----:B------:R-:W-:Y:S01]  /*17d90*/  ULDC UR6, c[0x0][0x608] ;  /* 0x0001820000067ab9 */ /* 0x000fe20000000800 */
[----:B------:R-:W-:Y:S02]  /*17da0*/  IADD3.X R2, RZ, ~R2, RZ, P1, !PT ;  /* 0x80000002ff027210 */ /* 0x000fe40000ffe4ff */
[----:B0-----:R-:W-:-:S02]  /*17db0*/  I2FP.F32.U32 R7, R14 ;  /* 0x0000000e00077245 */ /* 0x001fc40000201000 */
[----:B------:R-:W-:Y:S01]  /*17dc0*/  ISETP.NE.U32.AND P1, PT, RZ, UR8, PT ;  /* 0x00000008ff007c0c */ /* 0x000fe2000bf25070 */
[----:B------:R-:W-:Y:S02]  /*17dd0*/  IMAD R4, R2, UR4, RZ ;  /* 0x0000000402047c24 */ /* 0x000fe4000f8e02ff */
[----:B------:R-:W-:Y:S01]  /*17de0*/  IMAD.MOV.U32 R2, RZ, RZ, R17 ;  /* 0x000000ffff027224 */ /* 0x000fe200078e0011 */
[----:B------:R-:W-:Y:S01]  /*17df0*/  ISETP.NE.AND.EX P1, PT, RZ, UR9, PT, P1 ;  /* 0x00000009ff007c0c */ /* 0x000fe2000bf25310 */
[----:B------:R-:W0:Y:S02]  /*17e00*/  LDC R17, c[0x0][0x148] ;  /* 0x00005200ff117b82 */ /* 0x000e240000000800 */
[----:B------:R-:W-:Y:S01]  /*17e10*/  IMAD.WIDE.U32 R2, R5, UR4, R2 ;  /* 0x0000000405027c25 */ /* 0x000fe2000f8e0002 */
[----:B------:R-:W-:-:S03]  /*17e20*/  ULDC UR4, c[0x0][0x150] ;  /* 0x0000540000047ab9 */ /* 0x000fc60000000800 */
[----:B------:R-:W-:Y:S02]  /*17e30*/  IMAD R5, R5, UR5, R4 ;  /* 0x0000000505057c24 */ /* 0x000fe4000f8e0204 */
[----:B------:R-:W-:Y:S01]  /*17e40*/  FMUL R4, R7, UR4 ;  /* 0x0000000407047c20 */ /* 0x000fe20008400000 */
[----:B------:R-:W-:Y:S01]  /*17e50*/  ULDC UR4, c[0x0][0x618] ;  /* 0x0001860000047ab9 */ /* 0x000fe20000000800 */
[----:B------:R-:W-:Y:S01]  /*17e60*/  ULDC UR5, c[0x0][0x154] ;  /* 0x0000550000057ab9 */ /* 0x000fe20000000800 */
[----:B------:R-:W-:-:S03]  /*17e70*/  IMAD.IADD R3, R3, 0x1, R5 ;  /* 0x0000000103037824 */ /* 0x000fc600078e0205 */
[----:B------:R-:W3:Y:S02]  /*17e80*/  F2I.U32.TRUNC.NTZ R4, R4 ;  /* 0x0000000400047305 */ /* 0x000ee4000020f000 */
[----:B------:R-:W-:Y:S02]  /*17e90*/  SHF.R.U64 R7, R2, UR4, R3 ;  /* 0x0000000402077c19 */ /* 0x000fe40008001203 */
[----:B-1----:R-:W-:-:S05]  /*17ea0*/  I2FP.F32.U32 R2, R12 ;  /* 0x0000000c00027245 */ /* 0x002fca0000201000 */
[----:B------:R-:W-:Y:S01]  /*17eb0*/  FMUL R18, R2, UR5 ;  /* 0x0000000502127c20 */ /* 0x000fe20008400000 */
[----:B------:R-:W-:Y:S01]  /*17ec0*/  SHF.R.U32.HI R2, RZ, UR4, R3 ;  /* 0x00000004ff027c19 */ /* 0x000fe20008011603 */
[----:B------:R-:W-:-:S03]  /*17ed0*/  ULDC UR4, c[0x0][0x658] ;  /* 0x0001960000047ab9 */ /* 0x000fc60000000800 */
[--C-:B------:R-:W-:Y:S01]  /*17ee0*/  SHF.R.U64 R16, R7, UR6, R2.reuse ;  /* 0x0000000607107c19 */ /* 0x100fe20008001202 */
[----:B------:R-:W1:Y:S01]  /*17ef0*/  F2I.U32.TRUNC.NTZ R18, R18 ;  /* 0x0000001200127305 */ /* 0x000e62000020f000 */
[----:B------:R-:W-:Y:S02]  /*17f00*/  SHF.R.U32.HI R3, RZ, UR6, R2 ;  /* 0x00000006ff037c19 */ /* 0x000fe40008011602 */
[----:B---3--:R-:W-:Y:S02]  /*17f10*/  IADD3 R4, -R4, RZ, RZ ;  /* 0x000000ff04047210 */ /* 0x008fe40007ffe1ff */
[--C-:B------:R-:W-:Y:S02]  /*17f20*/  SHF.R.U64 R15, R16, UR4, R3.reuse ;  /* 0x00000004100f7c19 */ /* 0x100fe40008001203 */
[----:B------:R-:W-:Y:S01]  /*17f30*/  SHF.R.U32.HI R19, RZ, UR4, R3 ;  /* 0x00000004ff137c19 */ /* 0x000fe20008011603 */
[----:B--2---:R-:W-:Y:S02]  /*17f40*/  IMAD R14, R21, R4, R14 ;  /* 0x00000004150e7224 */ /* 0x004fe400078e020e */
[----:B------:R-:W-:Y:S01]  /*17f50*/  IMAD.MOV.U32 R2, RZ, RZ, R15 ;  /* 0x000000ffff027224 */ /* 0x000fe200078e000f */
[----:B------:R-:W-:Y:S01]  /*17f60*/  MOV R3, R19 ;  /* 0x0000001300037202 */ /* 0x000fe20000000f00 */
[----:B------:R-:W-:Y:S06]  /*17f70*/  @!P1 BRA `(.L_x_561) ;  /* 0x0000000000289947 */ /* 0x000fec0003800000 */
[----:B------:R-:W-:Y:S02]  /*17f80*/  ULDC UR4, c[0x0][0x64c] ;  /* 0x0001930000047ab9 */ /* 0x000fe40000000800 */
[----:B------:R-:W-:-:S05]  /*17f90*/  IADD3 R3, P1, R15, UR4, RZ ;  /* 0x000000040f037c10 */ /* 0x000fca000ff3e0ff */
[----:B------:R-:W-:-:S04]  /*17fa0*/  IMAD.X R19, RZ, RZ, R19, P1 ;  /* 0x000000ffff137224 */ /* 0x000fc800008e0613 */
[----:B------:R-:W-:-:S04]  /*17fb0*/  IMAD.WIDE.U32 R4, R19, UR8, RZ ;  /* 0x0000000813047c25 */ /* 0x000fc8000f8e00ff */
[----:B------:R-:W-:-:S04]  /*17fc0*/  IMAD.WIDE.U32 R4, P1, R3, UR9, R4 ;  /* 0x0000000903047c25 */ /* 0x000fc8000f820004 */
[----:B------:R-:W-:-:S04]  /*17fd0*/  IMAD.WIDE.U32 R2, R3, UR8, RZ ;  /* 0x0000000803027c25 */ /* 0x000fc8000f8e00ff */
[----:B------:R-:W-:Y:S01]  /*17fe0*/  IMAD.MOV.U32 R2, RZ, RZ, R5 ;  /* 0x000000ffff027224 */ /* 0x000fe200078e0005 */
[----:B------:R-:W-:Y:S02]  /*17ff0*/  IADD3 RZ, P3, R3, R4, RZ ;  /* 0x0000000403ff7210 */ /* 0x000fe40007f7e0ff */
[----:B------:R-:W-:-:S03]  /*18000*/  IADD3.X R3, RZ, RZ, RZ, P1, !PT ;  /* 0x000000ffff037210 */ /* 0x000fc60000ffe4ff */
[----:B------:R-:W-:-:S08]  /*18010*/  IMAD.WIDE.U32.X R2, R19, UR9, R2, P3 ;  /* 0x0000000913027c25 */ /* 0x000fd000098e0402 */
.L_x_561:
[----:B------:R-:W2:Y:S01]  /*18020*/  LDC R4, c[0x0][0x65c] ;  /* 0x00019700ff047b82 */ /* 0x000ea20000000800 */
[----:B------:R-:W-:Y:S01]  /*18030*/  ULDC UR4, c[0x0][0x648] ;  /* 0x0001920000047ab9 */ /* 0x000fe20000000800 */
[----:B-1----:R-:W-:Y:S01]  /*18040*/  IADD3 R18, -R18, RZ, RZ ;  /* 0x000000ff12127210 */ /* 0x002fe20007ffe1ff */
[----:B------:R-:W-:Y:S01]  /*18050*/  ULDC UR5, c[0x0][0x610] ;  /* 0x0001840000057ab9 */ /* 0x000fe20000000800 */
[----:B------:R-:W-:Y:S01]  /*18060*/  SHF.R.U64 R3, R2, UR4, R3 ;  /* 0x0000000402037c19 */ /* 0x000fe20008001203 */
[----:B------:R-:W-:Y:S01]  /*18070*/  ULDC UR4, c[0x0][0x638] ;  /* 0x00018e0000047ab9 */ /* 0x000fe20000000800 */
[----:B------:R-:W-:-:S03]  /*18080*/  LOP3.LUT R16, R16, UR17, RZ, 0xc0, !PT ;  /* 0x0000001110107c12 */ /* 0x000fc6000f8ec0ff */
[----:B------:R-:W-:Y:S02]  /*18090*/  IMAD.MOV R2, RZ, RZ, -R3 ;  /* 0x000000ffff027224 */ /* 0x000fe400078e0a03 */
[----:B------:R-:W-:Y:S02]  /*180a0*/  IMAD R3, R3, UR18, R16 ;  /* 0x0000001203037c24 */ /* 0x000fe4000f8e0210 */
[----:B------:R-:W-:Y:S01]  /*180b0*/  IMAD R15, R2, UR4, R15 ;  /* 0x00000004020f7c24 */ /* 0x000fe2000f8e020f */
[----:B------:R-:W-:Y:S01]  /*180c0*/  ULDC UR4, c[0x0][0x600] ;  /* 0x0001800000047ab9 */ /* 0x000fe20000000800 */
[----:B------:R-:W-:Y:S02]  /*180d0*/  MOV R2, 0x1 ;  /* 0x0000000100027802 */ /* 0x000fe40000000f00 */
[----:B--2---:R-:W-:Y:S02]  /*180e0*/  ISETP.NE.AND P1, PT, R4, 0x1, PT ;  /* 0x000000010400780c */ /* 0x004fe40003f25270 */
[----:B------:R-:W-:-:S05]  /*180f0*/  LOP3.LUT R4, R7, UR16, RZ, 0xc0, !PT ;  /* 0x0000001007047c12 */ /* 0x000fca000f8ec0ff */
[----:B------:R-:W-:-:S06]  /*18100*/  IMAD R15, R15, UR4, R4 ;  /* 0x000000040f0f7c24 */ /* 0x000fcc000f8e0204 */
[----:B0-----:R-:W-:-:S04]  /*18110*/  @P1 IMAD R14, R17, R18, R12 ;  /* 0x00000012110e1224 */ /* 0x001fc800078e020c */
[----:B------:R-:W-:-:S05]  /*18120*/  IMAD R14, R3, UR5, R14 ;  /* 0x00000005030e7c24 */ /* 0x000fca000f8e020e */
[----:B------:R-:W-:Y:S02]  /*18130*/  SEL R12, R15, R14, !P1 ;  /* 0x0000000e0f0c7207 */ /* 0x000fe40004800000 */
[----:B------:R-:W-:-:S07]  /*18140*/  SEL R7, R14, R15, !P1 ;  /* 0x0000000f0e077207 */ /* 0x000fce0004800000 */
.L_x_559:
[----:B------:R-:W-:Y:S05]  /*18150*/  BSYNC B1 ;  /* 0x0000000000017941 */ /* 0x000fea0003800000 */
.L_x_558:
[----:B------:R-:W-:-:S13]  /*18160*/  LOP3.LUT P1, RZ, R2, 0xff, RZ, 0xc0, !PT ;  /* 0x000000ff02ff7812 */ /* 0x000fda000782c0ff */
[----:B------:R-:W-:Y:S05]  /*18170*/  @P1 BRA `(.L_x_562) ;  /* 0xfffffff4002c1947 */ /* 0x000fea000383ffff */
[----:B------:R-:W-:Y:S05]  /*18180*/  BSYNC B0 ;  /* 0x0000000000007941 */ /* 0x000fea0003800000 */
.L_x_550:
[----:B------:R-:W-:-:S03]  /*18190*/  UMOV UR4, 0xffffffff ;  /* 0xffffffff00047882 */ /* 0x000fc60000000000 */
[----:B------:R-:W-:Y:S05]  /*181a0*/  BRA.DIV UR4, `(.L_x_563) ;  /* 0x0000000604187947 */ /* 0x000fea000b800000 */
[----:B------:R-:W-:-:S13]  /*181b0*/  ELECT P6, URZ, PT ;  /* 0x00000000003f782f */ /* 0x000fda00038c0000 */
.L_x_577:
[----:B------:R-:W-:Y:S04]  /*181c0*/  BSSY B0, `(.L_x_564) ;  /* 0x000002c000007945 */ /* 0x000fe80003800000 */
[----:B------:R-:W-:Y:S05]  /*181d0*/  @!P6 BRA `(.L_x_565) ;  /* 0x0000000000a8e947 */ /* 0x000fea0003800000 */
[----:B------:R-:W2:Y:S02]  /*181e0*/  LDL.LU R2, [R1+0x200] ;  /* 0x0002000001027983 */ /* 0x000ea40000300800 */
[----:B--2---:R-:W-:-:S04]  /*181f0*/  LOP3.LUT R2, R2, 0x2, RZ, 0xfc, !PT ;  /* 0x0000000202027812 */ /* 0x004fc800078efcff */
[----:B------:R-:W-:-:S13]  /*18200*/  ISETP.NE.AND P0, PT, R2, 0x3, PT ;  /* 0x000000030200780c */ /* 0x000fda0003f05270 */
[----:B------:R-:W-:Y:S05]  /*18210*/  @!P0 BRA `(.L_x_566) ;  /* 0x0000000000048947 */ /* 0x000fea0003800000 */
[----:B------:R-:W-:Y:S01]  /*18220*/  BPT.TRAP 0x1 ;  /* 0x000000040000795c */ /* 0x000fe20000300000 */
.L_x_566:
[----:B------:R-:W0:Y:S01]  /*18230*/  S2R R3, SR_CgaCtaId ;  /* 0x0000000000037919 */ /* 0x000e220000008800 */
[----:B------:R-:W-:-:S04]  /*18240*/  MOV R2, 0x400 ;  /* 0x0000040000027802 */ /* 0x000fc80000000f00 */
[----:B0-----:R-:W-:Y:S02]  /*18250*/  LEA R3, R3, R2, 0x18 ;  /* 0x0000000203037211 */ /* 0x001fe400078ec0ff */
[----:B------:R-:W-:-:S03]  /*18260*/  SHF.L.U32 R2, R8, 0x1f, RZ ;  /* 0x0000001f08027819 */ /* 0x000fc600000006ff */
[----:B------:R-:W-:-:S05]  /*18270*/  VIADD R3, R3, 0x20 ;  /* 0x0000002003037836 */ /* 0x000fca0000000000 */
[C---:B------:R-:W-:Y:S01]  /*18280*/  LEA R7, R0.reuse, R3, 0x3 ;  /* 0x0000000300077211 */ /* 0x040fe200078e18ff */
[----:B------:R-:W-:-:S03]  /*18290*/  VIADD R0, R0, 0x1 ;  /* 0x0000000100007836 */ /* 0x000fc60000000000 */
[----:B------:R-:W0:Y:S02]  /*182a0*/  SYNCS.PHASECHK.TRANS64.TRYWAIT P0, [R7+URZ], R2 ;  /* 0x00000002070075a7 */ /* 0x000e24000800017f */
[----:B------:R-:W-:-:S04]  /*182b0*/  ISETP.NE.AND P1, PT, R0, 0x4, PT ;  /* 0x000000040000780c */ /* 0x000fc80003f25270 */
[----:B------:R-:W-:Y:S02]  /*182c0*/  SEL R5, RZ, 0x1, P1 ;  /* 0x00000001ff057807 */ /* 0x000fe40000800000 */
[----:B------:R-:W-:Y:S02]  /*182d0*/  SEL R0, R0, RZ, P1 ;  /* 0x000000ff00007207 */ /* 0x000fe40000800000 */
[----:B------:R-:W-:Y:S02]  /*182e0*/  LOP3.LUT R5, R8, R5, RZ, 0x3c, !PT ;  /* 0x0000000508057212 */ /* 0x000fe400078e3cff */
[----:B------:R-:W-:Y:S02]  /*182f0*/  LEA R9, R0, R3, 0x3 ;  /* 0x0000000300097211 */ /* 0x000fe400078e18ff */
[----:B------:R-:W-:Y:S01]  /*18300*/  SHF.L.U32 R4, R5, 0x1f, RZ ;  /* 0x0000001f05047819 */ /* 0x000fe200000006ff */
[----:B0-----:R-:W-:Y:S06]  /*18310*/  @!P0 BRA `(.L_x_567) ;  /* 0x0000000000dc8947 */ /* 0x001fec0003800000 */
.L_x_578:
[----:B------:R-:W1:Y:S01]  /*18320*/  SYNCS.PHASECHK.TRANS64.TRYWAIT P0, [R9+URZ], R4 ;  /* 0x00000004090075a7 */ /* 0x000e62000800017f */
[----:B------:R-:W-:-:S05]  /*18330*/  VIADD R0, R0, 0x1 ;  /* 0x0000000100007836 */ /* 0x000fca0000000000 */
[----:B------:R-:W-:-:S04]  /*18340*/  ISETP.NE.AND P1, PT, R0, 0x4, PT ;  /* 0x000000040000780c */ /* 0x000fc80003f25270 */
[----:B0-----:R-:W-:Y:S02]  /*18350*/  SEL R2, RZ, 0x1, P1 ;  /* 0x00000001ff027807 */ /* 0x001fe40000800000 */
[----:B------:R-:W-:Y:S02]  /*18360*/  SEL R0, R0, RZ, P1 ;  /* 0x000000ff00007207 */ /* 0x000fe40000800000 */
[----:B------:R-:W-:Y:S02]  /*18370*/  LOP3.LUT R7, R5, R2, RZ, 0x3c, !PT ;  /* 0x0000000205077212 */ /* 0x000fe400078e3cff */
[----:B------:R-:W-:Y:S02]  /*18380*/  LEA R6, R0, R3, 0x3 ;  /* 0x0000000300067211 */ /* 0x000fe400078e18ff */
[----:B------:R-:W-:Y:S01]  /*18390*/  SHF.L.U32 R5, R7, 0x1f, RZ ;  /* 0x0000001f07057819 */ /* 0x000fe200000006ff */
[----:B-1----:R-:W-:Y:S06]  /*183a0*/  @!P0 BRA `(.L_x_568) ;  /* 0x0000000000cc8947 */ /* 0x002fec0003800000 */
.L_x_579:
[----:B------:R-:W1:Y:S01]  /*183b0*/  SYNCS.PHASECHK.TRANS64.TRYWAIT P0, [R6+URZ], R5 ;  /* 0x00000005060075a7 */ /* 0x000e62000800017f */
[----:B------:R-:W-:-:S05]  /*183c0*/  VIADD R0, R0, 0x1 ;  /* 0x0000000100007836 */ /* 0x000fca0000000000 */
[----:B------:R-:W-:-:S04]  /*183d0*/  ISETP.NE.AND P1, PT, R0, 0x4, PT ;  /* 0x000000040000780c */ /* 0x000fc80003f25270 */
[----:B------:R-:W-:Y:S02]  /*183e0*/  SEL R2, RZ, 0x1, P1 ;  /* 0x00000001ff027807 */ /* 0x000fe40000800000 */
[----:B------:R-:W-:Y:S02]  /*183f0*/  SEL R0, R0, RZ, P1 ;  /* 0x000000ff00007207 */ /* 0x000fe40000800000 */
[----:B------:R-:W-:Y:S01]  /*18400*/  LOP3.LUT R2, R7, R2, RZ, 0x3c, !PT ;  /* 0x0000000207027212 */ /* 0x000fe200078e3cff */
[----:B-1----:R-:W-:Y:S06]  /*18410*/  @!P0 BRA `(.L_x_569) ;  /* 0x0000000000c48947 */ /* 0x002fec0003800000 */
.L_x_580:
[----:B------:R-:W-:Y:S02]  /*18420*/  LEA R3, R0, R3, 0x3 ;  /* 0x0000000300037211 */ /* 0x000fe400078e18ff */
[----:B------:R-:W-:-:S07]  /*18430*/  SHF.L.U32 R0, R2, 0x1f, RZ ;  /* 0x0000001f02007819 */ /* 0x000fce00000006ff */
.L_x_570:
[----:B--2---:R2:W3:Y:S02]  /*18440*/  SYNCS.PHASECHK.TRANS64.TRYWAIT P0, [R3+URZ], R0 ;  /* 0x00000000030075a7 */ /* 0x0044e4000800017f */
[----:B---3--:R-:W-:Y:S05]  /*18450*/  @!P0 NANOSLEEP.SYNCS 0x989680 ;  /* 0x009896800000895d */ /* 0x008fea0003900000 */
[----:B------:R-:W3:Y:S02]  /*18460*/  @!P0 SYNCS.PHASECHK.TRANS64 P0, [R3+URZ], R0 ;  /* 0x00000000030085a7 */ /* 0x000ee4000800007f */
[----:B---3--:R-:W-:Y:S05]  /*18470*/  @!P0 BRA `(.L_x_570) ;  /* 0xfffffffc00f08947 */ /* 0x008fea000383ffff */
.L_x_565:
[----:B------:R-:W-:Y:S05]  /*18480*/  BSYNC B0 ;  /* 0x0000000000007941 */ /* 0x000fea0003800000 */
.L_x_564:
[----:B------:R-:W-:Y:S05]  /*18490*/  EXIT ;  /* 0x000000000000794d */ /* 0x000fea0003800000 */
.L_x_17:
[----:B-1----:R1:W2:Y:S02]  /*184a0*/  SYNCS.PHASECHK.TRANS64.TRYWAIT P1, [R3+URZ], R2 ;  /* 0x00000002030075a7 */ /* 0x0022a4000802017f */
[----:B--2---:R-:W-:Y:S05]  /*184b0*/  @!P1 NANOSLEEP.SYNCS 0x989680 ;  /* 0x009896800000995d */ /* 0x004fea0003900000 */
[----:B------:R-:W2:Y:S02]  /*184c0*/  @!P1 SYNCS.PHASECHK.TRANS64 P1, [R3+URZ], R2 ;  /* 0x00000002030095a7 */ /* 0x000ea4000802007f */
[----:B--2---:R-:W-:Y:S05]  /*184d0*/  @!P1 BRA `(.L_x_17) ;  /* 0xfffffffc00f09947 */ /* 0x004fea000383ffff */
[----:B------:R-:W-:Y:S05]  /*184e0*/  BRA `(.L_x_16) ;  /* 0xfffffe8c00807947 */ /* 0x000fea000383ffff */
.L_x_22:
[----:B-1----:R1:W2:Y:S02]  /*184f0*/  SYNCS.PHASECHK.TRANS64.TRYWAIT P1, [R5+URZ], R6 ;  /* 0x00000006050075a7 */ /* 0x0022a4000802017f */
[----:B--2---:R-:W-:Y:S05]  /*18500*/  @!P1 NANOSLEEP.SYNCS 0x989680 ;  /* 0x009896800000995d */ /* 0x004fea0003900000 */
[----:B------:R-:W2:Y:S02]  /*18510*/  @!P1 SYNCS.PHASECHK.TRANS64 P1, [R5+URZ], R6 ;  /* 0x00000006050095a7 */ /* 0x000ea4000802007f */
[----:B--2---:R-:W-:Y:S05]  /*18520*/  @!P1 BRA `(.L_x_22) ;  /* 0xfffffffc00f09947 */ /* 0x004fea000383ffff */
[----:B------:R-:W-:Y:S05]  /*18530*/  BRA `(.L_x_21) ;  /* 0xfffffec400707947 */ /* 0x000fea000383ffff */
.L_x_551:
[----:B------:R-:W-:Y:S01]  /*18540*/  BSSY B1, `(.L_x_571) ;  /* 0x0000006000017945 */ /* 0x000fe20003800000 */
[----:B------:R-:W-:-:S07]  /*18550*/  IMAD.MOV.U32 R15, RZ, RZ, -0x1 ;  /* 0xffffffffff0f7424 */ /* 0x000fce00078e00ff */
[----:B------:R-:W-:Y:S05]  /*18560*/  WARPSYNC.COLLECTIVE R15, `(.L_x_572) ;  /* 0x000000000f0c7348 */ /* 0x000fea0003c00000 */
[----:B------:R-:W-:Y:S02]  /*18570*/  ELECT P6, UR62, PT ;  /* 0x00000000003e782f */ /* 0x000fe400038c0000 */
[----:B------:R-:W-:Y:S01]  /*18580*/  MOV R14, UR62 ;  /* 0x0000003e000e7c02 */ /* 0x000fe20008000f00 */
[----:B------:R-:W-:Y:S10]  /*18590*/  ENDCOLLECTIVE ;  /* 0x000000000000791b */ /* 0x000ff40003800000 */
.L_x_572:
[----:B------:R-:W-:Y:S05]  /*185a0*/  BSYNC B1 ;  /* 0x0000000000017941 */ /* 0x000fea0003800000 */
.L_x_571:
[----:B------:R-:W-:Y:S05]  /*185b0*/  BRA `(.L_x_573) ;  /* 0xfffffff000287947 */ /* 0x000fea000383ffff */
.L_x_554:
[----:B0-----:R0:W1:Y:S02]  /*185c0*/  SYNCS.PHASECHK.TRANS64.TRYWAIT P1, [R12+URZ+0x20], R5 ;  /* 0x000020050c0075a7 */ /* 0x001064000802017f */
[----:B-1----:R-:W-:Y:S05]  /*185d0*/  @!P1 NANOSLEEP.SYNCS 0x989680 ;  /* 0x009896800000995d */ /* 0x002fea0003900000 */
[----:B------:R-:W1:Y:S02]  /*185e0*/  @!P1 SYNCS.PHASECHK.TRANS64 P1, [R12+URZ+0x20], R5 ;  /* 0x000020050c0095a7 */ /* 0x000e64000802007f */
[----:B-1----:R-:W-:Y:S05]  /*185f0*/  @!P1 BRA `(.L_x_554) ;  /* 0xfffffffc00f09947 */ /* 0x002fea000383ffff */
[----:B------:R-:W-:Y:S05]  /*18600*/  BRA `(.L_x_574) ;  /* 0xfffffff0005c7947 */ /* 0x000fea000383ffff */
.L_x_563:
[----:B------:R-:W-:Y:S01]  /*18610*/  BSSY B0, `(.L_x_575) ;  /* 0x0000006000007945 */ /* 0x000fe20003800000 */
[----:B------:R-:W-:-:S07]  /*18620*/  MOV R15, 0xffffffff ;  /* 0xffffffff000f7802 */ /* 0x000fce0000000f00 */
[----:B------:R-:W-:Y:S05]  /*18630*/  WARPSYNC.COLLECTIVE R15, `(.L_x_576) ;  /* 0x000000000f0c7348 */ /* 0x000fea0003c00000 */
[----:B------:R-:W-:Y:S02]  /*18640*/  ELECT P6, UR62, PT ;  /* 0x00000000003e782f */ /* 0x000fe400038c0000 */
[----:B------:R-:W-:Y:S01]  /*18650*/  MOV R14, UR62 ;  /* 0x0000003e000e7c02 */ /* 0x000fe20008000f00 */
[----:B------:R-:W-:Y:S10]  /*18660*/  ENDCOLLECTIVE ;  /* 0x000000000000791b */ /* 0x000ff40003800000 */
.L_x_576:
[----:B------:R-:W-:Y:S05]  /*18670*/  BSYNC B0 ;  /* 0x0000000000007941 */ /* 0x000fea0003800000 */
.L_x_575:
[----:B------:R-:W-:Y:S05]  /*18680*/  BRA `(.L_x_577) ;  /* 0xfffffff800cc7947 */ /* 0x000fea000383ffff */
.L_x_567:
[----:B0-----:R0:W1:Y:S02]  /*18690*/  SYNCS.PHASECHK.TRANS64.TRYWAIT P0, [R7+URZ], R2 ;  /* 0x00000002070075a7 */ /* 0x001064000800017f */
[----:B-1----:R-:W-:Y:S05]  /*186a0*/  @!P0 NANOSLEEP.SYNCS 0x989680 ;  /* 0x009896800000895d */ /* 0x002fea0003900000 */
[----:B------:R-:W1:Y:S02]  /*186b0*/  @!P0 SYNCS.PHASECHK.TRANS64 P0, [R7+URZ], R2 ;  /* 0x00000002070085a7 */ /* 0x000e64000800007f */
[----:B-1----:R-:W-:Y:S05]  /*186c0*/  @!P0 BRA `(.L_x_567) ;  /* 0xfffffffc00f08947 */ /* 0x002fea000383ffff */
[----:B------:R-:W-:Y:S05]  /*186d0*/  BRA `(.L_x_578) ;  /* 0xfffffffc00107947 */ /* 0x000fea000383ffff */
.L_x_568:
[----:B0-----:R0:W1:Y:S02]  /*186e0*/  SYNCS.PHASECHK.TRANS64.TRYWAIT P0, [R9+URZ], R4 ;  /* 0x00000004090075a7 */ /* 0x001064000800017f */
[----:B-1----:R-:W-:Y:S05]  /*186f0*/  @!P0 NANOSLEEP.SYNCS 0x989680 ;  /* 0x009896800000895d */ /* 0x002fea0003900000 */
[----:B------:R-:W1:Y:S02]  /*18700*/  @!P0 SYNCS.PHASECHK.TRANS64 P0, [R9+URZ], R4 ;  /* 0x00000004090085a7 */ /* 0x000e64000800007f */
[----:B-1----:R-:W-:Y:S05]  /*18710*/  @!P0 BRA `(.L_x_568) ;  /* 0xfffffffc00f08947 */ /* 0x002fea000383ffff */
[----:B------:R-:W-:Y:S05]  /*18720*/  BRA `(.L_x_579) ;  /* 0xfffffffc00207947 */ /* 0x000fea000383ffff */
.L_x_569:
[----:B-1----:R1:W2:Y:S02]  /*18730*/  SYNCS.PHASECHK.TRANS64.TRYWAIT P0, [R6+URZ], R5 ;  /* 0x00000005060075a7 */ /* 0x0022a4000800017f */
[----:B--2---:R-:W-:Y:S05]  /*18740*/  @!P0 NANOSLEEP.SYNCS 0x989680 ;  /* 0x009896800000895d */ /* 0x004fea0003900000 */
[----:B------:R-:W2:Y:S02]  /*18750*/  @!P0 SYNCS.PHASECHK.TRANS64 P0, [R6+URZ], R5 ;  /* 0x00000005060085a7 */ /* 0x000ea4000800007f */
[----:B--2---:R-:W-:Y:S05]  /*18760*/  @!P0 BRA `(.L_x_569) ;  /* 0xfffffffc00f08947 */ /* 0x004fea000383ffff */
[----:B------:R-:W-:Y:S05]  /*18770*/  BRA `(.L_x_580) ;  /* 0xfffffffc00287947 */ /* 0x000fea000383ffff */
.L_x_581:
[----:B------:R-:W-:-:S00]  /*18780*/  BRA `(.L_x_581) ;  /* 0xfffffffc00fc7947 */ /* 0x000fc0000383ffff */
[----:B------:R-:W-:-:S00]  /*18790*/  NOP ;  /* 0x0000000000007918 */ /* 0x000fc00000000000 */
        /* <DEDUP_REMOVED lines=14> */
.L_x_582:


//--------------------- .nv.global.init           --------------------------
	.section	.nv.global.init,"aw",@progbits
.nv.global.init:
	.type		$str$22,@object
	.size		$str$22,($str$23 - $str$22)
$str$22:
        /*0000*/ 	.byte	0x6b, 0x5f, 0x74, 0x69, 0x6c, 0x65, 0x5f, 0x63, 0x6f, 0x75, 0x6e, 0x74, 0x20, 0x3e, 0x3d, 0x20
        /*0010*/ 	.byte	0x31, 0x00
	.type		$str$23,@object
	.size		$str$23,(__unnamed_1 - $str$23)
$str$23:
        /*0012*/ 	.byte	0x2f, 0x74, 0x6d, 0x70, 0x2f, 0x63, 0x75, 0x74, 0x6c, 0x61, 0x73, 0x73, 0x5f, 0x73, 0x77, 0x65
        /*0022*/ 	.byte	0x65, 0x70, 0x5f, 0x73, 0x72, 0x63, 0x2f, 0x69, 0x6e, 0x63, 0x6c, 0x75, 0x64, 0x65, 0x2f, 0x63
        /*0032*/ 	.byte	0x75, 0x74, 0x6c, 0x61, 0x73, 0x73, 0x2f, 0x67, 0x65, 0x6d, 0x6d, 0x2f, 0x63, 0x6f, 0x6c, 0x6c
        /*0042*/ 	.byte	0x65, 0x63, 0x74, 0x69, 0x76, 0x65, 0x2f, 0x73, 0x6d, 0x39, 0x30, 0x5f, 0x6d, 0x6d, 0x61, 0x5f
        /*0052*/ 	.byte	0x74, 0x6d, 0x61, 0x5f, 0x67, 0x6d, 0x6d, 0x61, 0x5f, 0x73, 0x73, 0x5f, 0x77, 0x61, 0x72, 0x70
        /*0062*/ 	.byte	0x73, 0x70, 0x65, 0x63, 0x69, 0x61, 0x6c, 0x69, 0x7a, 0x65, 0x64, 0x2e, 0x68, 0x70, 0x70, 0x00
	.type		__unnamed_1,@object
	.size		__unnamed_1,(.L_0 - __unnamed_1)
__unnamed_1:
        /* <DEDUP_REMOVED lines=173> */
        /*0b42*/ 	.byte	0x6e, 0x74, 0x69, 0x74, 0x79, 0x5d, 0x00
.L_0:


//--------------------- .nv.shared._ZN7cutlass13device_kernelINS_4gemm6kernel13GemmUniversalIN4cute5tupleIJiiiiEEENS1_10collective13CollectiveMmaINS1_34MainloopSm90TmaGmmaWarpSpecializedILi4ENS5_IJNS4_1CILi1EEESB_SB_EEENS1_35KernelTmaWarpSpecializedCooperativeEEENS5_IJNSA_ILi192EEENSA_ILi256EEENSA_ILi128EEEEEEaNS5_IJlSB_lEEEaSJ_NS4_8TiledMMAINS4_8MMA_AtomIJNS4_4SM904GMMA27MMA_64x256x32_S32S8S8_SS_TNEEEENS4_6LayoutINS5_IJNSA_ILi2EEESB_SB_EEENS5_IJSB_NSA_ILi0EEEST_EEEEENS5_IJNS4_10UnderscoreESW_SW_EEEEENS4_13SM90_TMA_LOADENS4_14ComposedLayoutINS4_7SwizzleILi3ELi4ELi3EEENS4_18smem_ptr_flag_bitsILi8EEENSQ_INS5_IJNSA_ILi8EEESH_EEENS5_IJSH_SB_EEEEEEEvNS4_8identityESZ_S19_vS1A_EENS_8epilogue10collective6detail29Sm90TmaWarpSpecializedAdapterINS1D_15DefaultEpilogueIaSJ_SJ_NS1C_6thread17LinearCombinationIaLi1EiiLNS1H_9ScaleType4KindE0ELNS_15FloatRoundStyleE2EaEENS1_15EpilogueDefaultEEEEEvvEEEEvNT_6ParamsE --------------------------
	.section	.nv.shared._ZN7cutlass13device_kernelINS_4gemm6kernel13GemmUniversalIN4cute5tupleIJiiiiEEENS1_10collective13CollectiveMmaINS1_34MainloopSm90TmaGmmaWarpSpecializedILi4ENS5_IJNS4_1CILi1EEESB_SB_EEENS1_35KernelTmaWarpSpecializedCooperativeEEENS5_IJNSA_ILi192EEENSA_ILi256EEENSA_ILi128EEEEEEaNS5_IJlSB_lEEEaSJ_NS4_8TiledMMAINS4_8MMA_AtomIJNS4_4SM904GMMA27MMA_64x256x32_S32S8S8_SS_TNEEEENS4_6LayoutINS5_IJNSA_ILi2EEESB_SB_EEENS5_IJSB_NSA_ILi0EEEST_EEEEENS5_IJNS4_10UnderscoreESW_SW_EEEEENS4_13SM90_TMA_LOADENS4_14ComposedLayoutINS4_7SwizzleILi3ELi4ELi3EEENS4_18smem_ptr_flag_bitsILi8EEENSQ_INS5_IJNSA_ILi8EEESH_EEENS5_IJSH_SB_EEEEEEEvNS4_8identityESZ_S19_vS1A_EENS_8epilogue10collective6detail29Sm90TmaWarpSpecializedAdapterINS1D_15DefaultEpilogueIaSJ_SJ_NS1C_6thread17LinearCombinationIaLi1EiiLNS1H_9ScaleType4KindE0ELNS_15FloatRoundStyleE2EaEENS1_15EpilogueDefaultEEEEEvvEEEEvNT_6ParamsE,"aw",@nobits
	.sectionflags	@""
	.align	16
	.zero		1024


//--------------------- .nv.shared.reserved.0     --------------------------
	.section	.nv.shared.reserved.0,"aw",@nobits
	.weak		__nv_reservedSMEM_offset_0_alias
	.size		__nv_reservedSMEM_offset_0_alias, 0, 0
	.other		__nv_reservedSMEM_offset_0_alias,@"STO_CUDA_RESERVED_SHARED STV_DEFAULT"
__nv_reservedSMEM_offset_0_alias:
	.zero		0


//--------------------- .nv.global                --------------------------
	.section	.nv.global,"aw",@nobits
.nv.global:
	.type		_ZN40_INTERNAL_3754da5f_4_k_cu_bfc69738_115074cute1_E,@object
	.size		_ZN40_INTERNAL_3754da5f_4_k_cu_bfc69738_115074cute1_E,(_ZN40_INTERNAL_3754da5f_4_k_cu_bfc69738_115074cuda3std3__45__cpo6cbeginE - _ZN40_INTERNAL_3754da5f_4_k_cu_bfc69738_115074cute1_E)
_ZN40_INTERNAL_3754da5f_4_k_cu_bfc69738_115074cute1_E:
	.zero		1
	.type		_ZN40_INTERNAL_3754da5f_4_k_cu_bfc69738_115074cuda3std3__45__cpo6cbeginE,@object
	.size		_ZN40_INTERNAL_3754da5f_4_k_cu_bfc69738_115074cuda3std3__45__cpo6cbeginE,(_ZN40_INTERNAL_3754da5f_4_k_cu_bfc69738_115074cuda3std3__48in_placeE - _ZN40_INTERNAL_3754da5f_4_k_cu_bfc69738_115074cuda3std3__45__cpo6cbeginE)
_ZN40_INTERNAL_3754da5f_4_k_cu_bfc69738_115074cuda3std3__45__cpo6cbeginE:
	.zero		1
	.type		_ZN40_INTERNAL_3754da5f_4_k_cu_bfc69738_115074cuda3std3__48in_placeE,@object
	.size		_ZN40_INTERNAL_3754da5f_4_k_cu_bfc69738_115074cuda3std3__48in_placeE,(_ZN40_INTERNAL_3754da5f_4_k_cu_bfc69738_115074cuda3std6ranges3__45__cpo9iter_moveE - _ZN40_INTERNAL_3754da5f_4_k_cu_bfc69738_115074cuda3std3__48in_placeE)
_ZN40_INTERNAL_3754da5f_4_k_cu_bfc69738_115074cuda3std3__48in_placeE:
	.zero		1
	.type		_ZN40_INTERNAL_3754da5f_4_k_cu_bfc69738_115074cuda3std6ranges3__45__cpo9iter_moveE,@object
	.size		_ZN40_INTERNAL_3754da5f_4_k_cu_bfc69738_115074cuda3std6ranges3__45__cpo9iter_moveE,(_ZN40_INTERNAL_3754da5f_4_k_cu_bfc69738_115074cuda3std3__45__cpo5beginE - _ZN40_INTERNAL_3754da5f_4_k_cu_bfc69738_115074cuda3std6ranges3__45__cpo9iter_moveE)
_ZN40_INTERNAL_3754da5f_4_k_cu_bfc69738_115074cuda3std6ranges3__45__cpo9iter_moveE:
	.zero		1
	.type		_ZN40_INTERNAL_3754da5f_4_k_cu_bfc69738_115074cuda3std3__45__cpo5beginE,@object
	.size		_ZN40_INTERNAL_3754da5f_4_k_cu_bfc69738_115074cuda3std3__45__cpo5beginE,(_ZN40_INTERNAL_3754da5f_4_k_cu_bfc69738_115074cuda3std3__442_GLOBAL__N__3754da5f_4_k_cu_bfc69738_115076ignoreE - _ZN40_INTERNAL_3754da5f_4_k_cu_bfc69738_115074cuda3std3__45__cpo5beginE)
_ZN40_INTERNAL_3754da5f_4_k_cu_bfc69738_115074cuda3std3__45__cpo5beginE:
	.zero		1
	.type		_ZN40_INTERNAL_3754da5f_4_k_cu_bfc69738_115074cuda3std3__442_GLOBAL__N__3754da5f_4_k_cu_bfc69738_115076ignoreE,@object
	.size		_ZN40_INTERNAL_3754da5f_4_k_cu_bfc69738_115074cuda3std3__442_GLOBAL__N__3754da5f_4_k_cu_bfc69738_115076ignoreE,(_ZN40_INTERNAL_3754da5f_4_k_cu_bfc69738_115074cute7productE - _ZN40_INTERNAL_3754da5f_4_k_cu_bfc69738_115074cuda3std3__442_GLOBAL__N__3754da5f_4_k_cu_bfc69738_115076ignoreE)
_ZN40_INTERNAL_3754da5f_4_k_cu_bfc69738_115074cuda3std3__442_GLOBAL__N__3754da5f_4_k_cu_bfc69738_115076ignoreE:
	.zero		1
	.type		_ZN40_INTERNAL_3754da5f_4_k_cu_bfc69738_115074cute7productE,@object
	.size		_ZN40_INTERNAL_3754da5f_4_k_cu_bfc69738_115074cute7productE,(_ZN40_INTERNAL_3754da5f_4_k_cu_bfc69738_115074cuda3std3__45__cpo3endE - _ZN40_INTERNAL_3754da5f_4_k_cu_bfc69738_115074cute7productE)
_ZN40_INTERNAL_3754da5f_4_k_cu_bfc69738_115074cute7productE:
	.zero		1
	.type		_ZN40_INTERNAL_3754da5f_4_k_cu_bfc69738_115074cuda3std3__45__cpo3endE,@object
	.size		_ZN40_INTERNAL_3754da5f_4_k_cu_bfc69738_115074cuda3std3__45__cpo3endE,(_ZN40_INTERNAL_3754da5f_4_k_cu_bfc69738_115074cuda3std3__419piecewise_constructE - _ZN40_INTERNAL_3754da5f_4_k_cu_bfc69738_115074cuda3std3__45__cpo3endE)
_ZN40_INTERNAL_3754da5f_4_k_cu_bfc69738_115074cuda3std3__45__cpo3endE:
	.zero		1
	.type		_ZN40_INTERNAL_3754da5f_4_k_cu_bfc69738_115074cuda3std3__419piecewise_constructE,@object
	.size		_ZN40_INTERNAL_3754da5f_4_k_cu_bfc69738_115074cuda3std3__419piecewise_constructE,(_ZN40_INTERNAL_3754da5f_4_k_cu_bfc69738_115074cuda3std3__45__cpo4cendE - _ZN40_INTERNAL_3754da5f_4_k_cu_bfc69738_115074cuda3std3__419piecewise_constructE)
_ZN40_INTERNAL_3754da5f_4_k_cu_bfc69738_115074cuda3std3__419piecewise_constructE:
	.zero		1
	.type		_ZN40_INTERNAL_3754da5f_4_k_cu_bfc69738_115074cuda3std3__45__cpo4cendE,@object
	.size		_ZN40_INTERNAL_3754da5f_4_k_cu_bfc69738_115074cuda3std3__45__cpo4cendE,(_ZN40_INTERNAL_3754da5f_4_k_cu_bfc69738_115074cuda3std6ranges3__45__cpo4swapE - _ZN40_INTERNAL_3754da5f_4_k_cu_bfc69738_115074cuda3std3__45__cpo4cendE)
_ZN40_INTERNAL_3754da5f_4_k_cu_bfc69738_115074cuda3std3__45__cpo4cendE:
	.zero		1
	.type		_ZN40_INTERNAL_3754da5f_4_k_cu_bfc69738_115074cuda3std6ranges3__45__cpo4swapE,@object
	.size		_ZN40_INTERNAL_3754da5f_4_k_cu_bfc69738_115074cuda3std6ranges3__45__cpo4swapE,(.L_8 - _ZN40_INTERNAL_3754da5f_4_k_cu_bfc69738_115074cuda3std6ranges3__45__cpo4swapE)
_ZN40_INTERNAL_3754da5f_4_k_cu_bfc69738_115074cuda3std6ranges3__45__cpo4swapE:
	.zero		1
.L_8:


//--------------------- .nv.constant0._ZN7cutlass13device_kernelINS_4gemm6kernel13GemmUniversalIN4cute5tupleIJiiiiEEENS1_10collective13CollectiveMmaINS1_34MainloopSm90TmaGmmaWarpSpecializedILi4ENS5_IJNS4_1CILi1EEESB_SB_EEENS1_35KernelTmaWarpSpecializedCooperativeEEENS5_IJNSA_ILi192EEENSA_ILi256EEENSA_ILi128EEEEEEaNS5_IJlSB_lEEEaSJ_NS4_8TiledMMAINS4_8MMA_AtomIJNS4_4SM904GMMA27MMA_64x256x32_S32S8S8_SS_TNEEEENS4_6LayoutINS5_IJNSA_ILi2EEESB_SB_EEENS5_IJSB_NSA_ILi0EEEST_EEEEENS5_IJNS4_10UnderscoreESW_SW_EEEEENS4_13SM90_TMA_LOADENS4_14ComposedLayoutINS4_7SwizzleILi3ELi4ELi3EEENS4_18smem_ptr_flag_bitsILi8EEENSQ_INS5_IJNSA_ILi8EEESH_EEENS5_IJSH_SB_EEEEEEEvNS4_8identityESZ_S19_vS1A_EENS_8epilogue10collective6detail29Sm90TmaWarpSpecializedAdapterINS1D_15DefaultEpilogueIaSJ_SJ_NS1C_6thread17LinearCombinationIaLi1EiiLNS1H_9ScaleType4KindE0ELNS_15FloatRoundStyleE2EaEENS1_15EpilogueDefaultEEEEEvvEEEEvNT_6ParamsE --------------------------
	.section	.nv.constant0._ZN7cutlass13device_kernelINS_4gemm6kernel13GemmUniversalIN4cute5tupleIJiiiiEEENS1_10collective13CollectiveMmaINS1_34MainloopSm90TmaGmmaWarpSpecializedILi4ENS5_IJNS4_1CILi1EEESB_SB_EEENS1_35KernelTmaWarpSpecializedCooperativeEEENS5_IJNSA_ILi192EEENSA_ILi256EEENSA_ILi128EEEEEEaNS5_IJlSB_lEEEaSJ_NS4_8TiledMMAINS4_8MMA_AtomIJNS4_4SM904GMMA27MMA_64x256x32_S32S8S8_SS_TNEEEENS4_6LayoutINS5_IJNSA_ILi2EEESB_SB_EEENS5_IJSB_NSA_ILi0EEEST_EEEEENS5_IJNS4_10UnderscoreESW_SW_EEEEENS4_13SM90_TMA_LOADENS4_14ComposedLayoutINS4_7SwizzleILi3ELi4ELi3EEENS4_18smem_ptr_flag_bitsILi8EEENSQ_INS5_IJNSA_ILi8EEESH_EEENS5_IJSH_SB_EEEEEEEvNS4_8identityESZ_S19_vS1A_EENS_8epilogue10collective6detail29Sm90TmaWarpSpecializedAdapterINS1D_15DefaultEpilogueIaSJ_SJ_NS1C_6thread17LinearCombinationIaLi1EiiLNS1H_9ScaleType4KindE0ELNS_15FloatRoundStyleE2EaEENS1_15EpilogueDefaultEEEEEvvEEEEvNT_6ParamsE,"a",@progbits
	.sectionflags	@""
	.align	4
.nv.constant0._ZN7cutlass13device_kernelINS_4gemm6kernel13GemmUniversalIN4cute5tupleIJiiiiEEENS1_10collective13CollectiveMmaINS1_34MainloopSm90TmaGmmaWarpSpecializedILi4ENS5_IJNS4_1CILi1EEESB_SB_EEENS1_35KernelTmaWarpSpecializedCooperativeEEENS5_IJNSA_ILi192EEENSA_ILi256EEENSA_ILi128EEEEEEaNS5_IJlSB_lEEEaSJ_NS4_8TiledMMAINS4_8MMA_AtomIJNS4_4SM904GMMA27MMA_64x256x32_S32S8S8_SS_TNEEEENS4_6LayoutINS5_IJNSA_ILi2EEESB_SB_EEENS5_IJSB_NSA_ILi0EEEST_EEEEENS5_IJNS4_10UnderscoreESW_SW_EEEEENS4_13SM90_TMA_LOADENS4_14ComposedLayoutINS4_7SwizzleILi3ELi4ELi3EEENS4_18smem_ptr_flag_bitsILi8EEENSQ_INS5_IJNSA_ILi8EEESH_EEENS5_IJSH_SB_EEEEEEEvNS4_8identityESZ_S19_vS1A_EENS_8epilogue10collective6detail29Sm90TmaWarpSpecializedAdapterINS1D_15DefaultEpilogueIaSJ_SJ_NS1C_6thread17LinearCombinationIaLi1EiiLNS1H_9ScaleType4KindE0ELNS_15FloatRoundStyleE2EaEENS1_15EpilogueDefaultEEEEEvvEEEEvNT_6ParamsE:
	.zero		1664


//--------------------- SYMBOLS --------------------------

	.type		.nv.reservedSmem.offset0,@object
	.size		.nv.reservedSmem.offset0,0x4
	.type		__assertfail,@function
